//
// Generated by NVIDIA NVVM Compiler
//
// Compiler Build ID: CL-36424714
// Cuda compilation tools, release 13.0, V13.0.88
// Based on NVVM 20.0.0
//

.version 9.0
.target sm_100
.address_size 64

	// .globl	_Z7inversePKiPim
.global .align 4 .b8 R_Rs[64] = {0, 0, 0, 63, 154, 153, 65, 63, 154, 153, 129, 63, 102, 102, 162, 63, 51, 51, 195, 63, 0, 0, 228, 63, 102, 102, 2, 64, 205, 204, 18, 64, 51, 51, 35, 64, 154, 153, 51, 64, 0, 0, 68, 64, 102, 102, 84, 64, 205, 204, 100, 64, 51, 51, 117, 64, 205, 204, 130, 64, 0, 0, 139, 64};
.global .align 4 .b8 A_thetas[32] = {0, 0, 0, 0, 219, 15, 73, 63, 218, 15, 201, 63, 228, 203, 22, 64, 219, 15, 73, 64, 209, 83, 123, 64, 228, 203, 150, 64, 223, 237, 175, 64};
.global .align 4 .b8 A_Rs[16] = {0, 0, 0, 63, 51, 51, 147, 63, 102, 102, 230, 63, 205, 204, 28, 64};
.global .align 1 .b8 _ZN34_INTERNAL_dc6c78a2_4_k_cu_4fde8f804cuda3std3__45__cpo5beginE[1];
.global .align 1 .b8 _ZN34_INTERNAL_dc6c78a2_4_k_cu_4fde8f804cuda3std3__45__cpo3endE[1];
.global .align 1 .b8 _ZN34_INTERNAL_dc6c78a2_4_k_cu_4fde8f804cuda3std3__45__cpo6cbeginE[1];
.global .align 1 .b8 _ZN34_INTERNAL_dc6c78a2_4_k_cu_4fde8f804cuda3std3__45__cpo4cendE[1];
.global .align 1 .b8 _ZN34_INTERNAL_dc6c78a2_4_k_cu_4fde8f804cuda3std3__45__cpo6rbeginE[1];
.global .align 1 .b8 _ZN34_INTERNAL_dc6c78a2_4_k_cu_4fde8f804cuda3std3__45__cpo4rendE[1];
.global .align 1 .b8 _ZN34_INTERNAL_dc6c78a2_4_k_cu_4fde8f804cuda3std3__45__cpo7crbeginE[1];
.global .align 1 .b8 _ZN34_INTERNAL_dc6c78a2_4_k_cu_4fde8f804cuda3std3__45__cpo5crendE[1];
.global .align 1 .b8 _ZN34_INTERNAL_dc6c78a2_4_k_cu_4fde8f804cuda3std3__436_GLOBAL__N__dc6c78a2_4_k_cu_4fde8f806ignoreE[1];
.global .align 1 .b8 _ZN34_INTERNAL_dc6c78a2_4_k_cu_4fde8f804cuda3std3__419piecewise_constructE[1];
.global .align 1 .b8 _ZN34_INTERNAL_dc6c78a2_4_k_cu_4fde8f804cuda3std3__48in_placeE[1];
.global .align 1 .b8 _ZN34_INTERNAL_dc6c78a2_4_k_cu_4fde8f804cuda3std3__420unreachable_sentinelE[1];
.global .align 1 .b8 _ZN34_INTERNAL_dc6c78a2_4_k_cu_4fde8f804cuda3std3__47nulloptE[1];
.global .align 1 .b8 _ZN34_INTERNAL_dc6c78a2_4_k_cu_4fde8f804cuda3std3__48unexpectE[1];
.global .align 1 .b8 _ZN34_INTERNAL_dc6c78a2_4_k_cu_4fde8f804cuda3std6ranges3__45__cpo4swapE[1];
.global .align 1 .b8 _ZN34_INTERNAL_dc6c78a2_4_k_cu_4fde8f804cuda3std6ranges3__45__cpo9iter_moveE[1];
.global .align 1 .b8 _ZN34_INTERNAL_dc6c78a2_4_k_cu_4fde8f804cuda3std6ranges3__45__cpo5beginE[1];
.global .align 1 .b8 _ZN34_INTERNAL_dc6c78a2_4_k_cu_4fde8f804cuda3std6ranges3__45__cpo3endE[1];
.global .align 1 .b8 _ZN34_INTERNAL_dc6c78a2_4_k_cu_4fde8f804cuda3std6ranges3__45__cpo6cbeginE[1];
.global .align 1 .b8 _ZN34_INTERNAL_dc6c78a2_4_k_cu_4fde8f804cuda3std6ranges3__45__cpo4cendE[1];
.global .align 1 .b8 _ZN34_INTERNAL_dc6c78a2_4_k_cu_4fde8f804cuda3std6ranges3__45__cpo7advanceE[1];
.global .align 1 .b8 _ZN34_INTERNAL_dc6c78a2_4_k_cu_4fde8f804cuda3std6ranges3__45__cpo9iter_swapE[1];
.global .align 1 .b8 _ZN34_INTERNAL_dc6c78a2_4_k_cu_4fde8f804cuda3std6ranges3__45__cpo4nextE[1];
.global .align 1 .b8 _ZN34_INTERNAL_dc6c78a2_4_k_cu_4fde8f804cuda3std6ranges3__45__cpo4prevE[1];
.global .align 1 .b8 _ZN34_INTERNAL_dc6c78a2_4_k_cu_4fde8f804cuda3std6ranges3__45__cpo4dataE[1];
.global .align 1 .b8 _ZN34_INTERNAL_dc6c78a2_4_k_cu_4fde8f804cuda3std6ranges3__45__cpo5cdataE[1];
.global .align 1 .b8 _ZN34_INTERNAL_dc6c78a2_4_k_cu_4fde8f804cuda3std6ranges3__45__cpo4sizeE[1];
.global .align 1 .b8 _ZN34_INTERNAL_dc6c78a2_4_k_cu_4fde8f804cuda3std6ranges3__45__cpo5ssizeE[1];
.global .align 1 .b8 _ZN34_INTERNAL_dc6c78a2_4_k_cu_4fde8f804cuda3std6ranges3__45__cpo8distanceE[1];
.global .align 1 .b8 _ZN34_INTERNAL_dc6c78a2_4_k_cu_4fde8f806thrust24THRUST_300001_SM_1000_NS6system6detail10sequential3seqE[1];
.global .align 1 .b8 _ZN34_INTERNAL_dc6c78a2_4_k_cu_4fde8f806thrust24THRUST_300001_SM_1000_NS12placeholders2_1E[1];
.global .align 1 .b8 _ZN34_INTERNAL_dc6c78a2_4_k_cu_4fde8f806thrust24THRUST_300001_SM_1000_NS12placeholders2_2E[1];
.global .align 1 .b8 _ZN34_INTERNAL_dc6c78a2_4_k_cu_4fde8f806thrust24THRUST_300001_SM_1000_NS12placeholders2_3E[1];
.global .align 1 .b8 _ZN34_INTERNAL_dc6c78a2_4_k_cu_4fde8f806thrust24THRUST_300001_SM_1000_NS12placeholders2_4E[1];
.global .align 1 .b8 _ZN34_INTERNAL_dc6c78a2_4_k_cu_4fde8f806thrust24THRUST_300001_SM_1000_NS12placeholders2_5E[1];
.global .align 1 .b8 _ZN34_INTERNAL_dc6c78a2_4_k_cu_4fde8f806thrust24THRUST_300001_SM_1000_NS12placeholders2_6E[1];
.global .align 1 .b8 _ZN34_INTERNAL_dc6c78a2_4_k_cu_4fde8f806thrust24THRUST_300001_SM_1000_NS12placeholders2_7E[1];
.global .align 1 .b8 _ZN34_INTERNAL_dc6c78a2_4_k_cu_4fde8f806thrust24THRUST_300001_SM_1000_NS12placeholders2_8E[1];
.global .align 1 .b8 _ZN34_INTERNAL_dc6c78a2_4_k_cu_4fde8f806thrust24THRUST_300001_SM_1000_NS12placeholders2_9E[1];
.global .align 1 .b8 _ZN34_INTERNAL_dc6c78a2_4_k_cu_4fde8f806thrust24THRUST_300001_SM_1000_NS12placeholders3_10E[1];
.global .align 4 .b8 __cudart_i2opi_f[24] = {65, 144, 67, 60, 153, 149, 98, 219, 192, 221, 52, 245, 209, 87, 39, 252, 41, 21, 68, 78, 110, 131, 249, 162};

.visible .entry _Z7inversePKiPim(
	.param .u64 .ptr .align 1 _Z7inversePKiPim_param_0,
	.param .u64 .ptr .align 1 _Z7inversePKiPim_param_1,
	.param .u64 _Z7inversePKiPim_param_2
)
{
	.reg .pred 	%p<2>;
	.reg .b32 	%r<6>;
	.reg .b64 	%rd<11>;

	ld.param.u64 	%rd2, [_Z7inversePKiPim_param_0];
	ld.param.u64 	%rd3, [_Z7inversePKiPim_param_1];
	ld.param.u64 	%rd4, [_Z7inversePKiPim_param_2];
	mov.u32 	%r2, %ntid.x;
	mov.u32 	%r3, %ctaid.x;
	mov.u32 	%r4, %tid.x;
	mad.lo.s32 	%r1, %r2, %r3, %r4;
	cvt.s64.s32 	%rd1, %r1;
	setp.le.u64 	%p1, %rd4, %rd1;
	@%p1 bra 	$L__BB0_2;
	cvta.to.global.u64 	%rd5, %rd2;
	cvta.to.global.u64 	%rd6, %rd3;
	shl.b64 	%rd7, %rd1, 2;
	add.s64 	%rd8, %rd5, %rd7;
	ld.global.u32 	%r5, [%rd8];
	mul.wide.s32 	%rd9, %r5, 4;
	add.s64 	%rd10, %rd6, %rd9;
	st.global.u32 	[%rd10], %r1;
$L__BB0_2:
	ret;

}
	// .globl	_Z7scatterPKiS0_Pim
.visible .entry _Z7scatterPKiS0_Pim(
	.param .u64 .ptr .align 1 _Z7scatterPKiS0_Pim_param_0,
	.param .u64 .ptr .align 1 _Z7scatterPKiS0_Pim_param_1,
	.param .u64 .ptr .align 1 _Z7scatterPKiS0_Pim_param_2,
	.param .u64 _Z7scatterPKiS0_Pim_param_3
)
{
	.reg .pred 	%p<2>;
	.reg .b32 	%r<7>;
	.reg .b64 	%rd<14>;

	ld.param.u64 	%rd2, [_Z7scatterPKiS0_Pim_param_0];
	ld.param.u64 	%rd3, [_Z7scatterPKiS0_Pim_param_1];
	ld.param.u64 	%rd4, [_Z7scatterPKiS0_Pim_param_2];
	ld.param.u64 	%rd5, [_Z7scatterPKiS0_Pim_param_3];
	mov.u32 	%r1, %ntid.x;
	mov.u32 	%r2, %ctaid.x;
	mov.u32 	%r3, %tid.x;
	mad.lo.s32 	%r4, %r1, %r2, %r3;
	cvt.s64.s32 	%rd1, %r4;
	setp.le.u64 	%p1, %rd5, %rd1;
	@%p1 bra 	$L__BB1_2;
	cvta.to.global.u64 	%rd6, %rd3;
	cvta.to.global.u64 	%rd7, %rd2;
	cvta.to.global.u64 	%rd8, %rd4;
	shl.b64 	%rd9, %rd1, 2;
	add.s64 	%rd10, %rd6, %rd9;
	ld.global.u32 	%r5, [%rd10];
	add.s64 	%rd11, %rd7, %rd9;
	ld.global.u32 	%r6, [%rd11];
	mul.wide.s32 	%rd12, %r6, 4;
	add.s64 	%rd13, %rd8, %rd12;
	st.global.u32 	[%rd13], %r5;
$L__BB1_2:
	ret;

}
	// .globl	_Z9featurizePKfS0_S0_PKiS2_S2_iS2_PfS3_S3_S3_
.visible .entry _Z9featurizePKfS0_S0_PKiS2_S2_iS2_PfS3_S3_S3_(
	.param .u64 .ptr .align 1 _Z9featurizePKfS0_S0_PKiS2_S2_iS2_PfS3_S3_S3__param_0,
	.param .u64 .ptr .align 1 _Z9featurizePKfS0_S0_PKiS2_S2_iS2_PfS3_S3_S3__param_1,
	.param .u64 .ptr .align 1 _Z9featurizePKfS0_S0_PKiS2_S2_iS2_PfS3_S3_S3__param_2,
	.param .u64 .ptr .align 1 _Z9featurizePKfS0_S0_PKiS2_S2_iS2_PfS3_S3_S3__param_3,
	.param .u64 .ptr .align 1 _Z9featurizePKfS0_S0_PKiS2_S2_iS2_PfS3_S3_S3__param_4,
	.param .u64 .ptr .align 1 _Z9featurizePKfS0_S0_PKiS2_S2_iS2_PfS3_S3_S3__param_5,
	.param .u32 _Z9featurizePKfS0_S0_PKiS2_S2_iS2_PfS3_S3_S3__param_6,
	.param .u64 .ptr .align 1 _Z9featurizePKfS0_S0_PKiS2_S2_iS2_PfS3_S3_S3__param_7,
	.param .u64 .ptr .align 1 _Z9featurizePKfS0_S0_PKiS2_S2_iS2_PfS3_S3_S3__param_8,
	.param .u64 .ptr .align 1 _Z9featurizePKfS0_S0_PKiS2_S2_iS2_PfS3_S3_S3__param_9,
	.param .u64 .ptr .align 1 _Z9featurizePKfS0_S0_PKiS2_S2_iS2_PfS3_S3_S3__param_10,
	.param .u64 .ptr .align 1 _Z9featurizePKfS0_S0_PKiS2_S2_iS2_PfS3_S3_S3__param_11
)
{
	.local .align 4 .b8 	__local_depot2[28];
	.reg .b64 	%SP;
	.reg .b64 	%SPL;
	.reg .pred 	%p<161>;
	.reg .b32 	%r<433>;
	.reg .b32 	%f<895>;
	.reg .b64 	%rd<203>;
	.reg .b64 	%fd<30>;

	mov.u64 	%SPL, __local_depot2;
	ld.param.u64 	%rd59, [_Z9featurizePKfS0_S0_PKiS2_S2_iS2_PfS3_S3_S3__param_0];
	ld.param.u64 	%rd60, [_Z9featurizePKfS0_S0_PKiS2_S2_iS2_PfS3_S3_S3__param_1];
	ld.param.u64 	%rd61, [_Z9featurizePKfS0_S0_PKiS2_S2_iS2_PfS3_S3_S3__param_2];
	ld.param.u64 	%rd62, [_Z9featurizePKfS0_S0_PKiS2_S2_iS2_PfS3_S3_S3__param_3];
	ld.param.u64 	%rd53, [_Z9featurizePKfS0_S0_PKiS2_S2_iS2_PfS3_S3_S3__param_4];
	ld.param.u64 	%rd63, [_Z9featurizePKfS0_S0_PKiS2_S2_iS2_PfS3_S3_S3__param_5];
	ld.param.u64 	%rd54, [_Z9featurizePKfS0_S0_PKiS2_S2_iS2_PfS3_S3_S3__param_7];
	ld.param.u64 	%rd55, [_Z9featurizePKfS0_S0_PKiS2_S2_iS2_PfS3_S3_S3__param_8];
	ld.param.u64 	%rd56, [_Z9featurizePKfS0_S0_PKiS2_S2_iS2_PfS3_S3_S3__param_9];
	ld.param.u64 	%rd57, [_Z9featurizePKfS0_S0_PKiS2_S2_iS2_PfS3_S3_S3__param_10];
	ld.param.u64 	%rd58, [_Z9featurizePKfS0_S0_PKiS2_S2_iS2_PfS3_S3_S3__param_11];
	cvta.to.global.u64 	%rd1, %rd56;
	cvta.to.global.u64 	%rd2, %rd57;
	cvta.to.global.u64 	%rd3, %rd58;
	cvta.to.global.u64 	%rd191, %rd55;
	cvta.to.global.u64 	%rd5, %rd54;
	cvta.to.global.u64 	%rd6, %rd61;
	cvta.to.global.u64 	%rd7, %rd60;
	cvta.to.global.u64 	%rd8, %rd59;
	cvta.to.global.u64 	%rd9, %rd62;
	cvta.to.global.u64 	%rd64, %rd63;
	add.u64 	%rd10, %SPL, 0;
	add.u64 	%rd11, %SPL, 0;
	add.u64 	%rd12, %SPL, 0;
	add.u64 	%rd13, %SPL, 0;
	mov.u32 	%r1, %ctaid.x;
	mov.u32 	%r2, %tid.x;
	mul.wide.u32 	%rd69, %r1, 4;
	add.s64 	%rd70, %rd64, %rd69;
	ld.global.u32 	%r3, [%rd70];
	setp.ge.s32 	%p6, %r2, %r3;
	@%p6 bra 	$L__BB2_101;
	cvta.to.global.u64 	%rd71, %rd53;
	add.s64 	%rd14, %rd71, %rd69;
	ld.global.u32 	%r105, [%rd14];
	add.s32 	%r4, %r105, %r2;
	mul.wide.s32 	%rd73, %r4, 4;
	add.s64 	%rd15, %rd9, %rd73;
	ld.global.u32 	%r104, [%rd15];
	add.s64 	%rd74, %rd8, %rd73;
	ld.global.f32 	%f1, [%rd74];
	add.s64 	%rd75, %rd7, %rd73;
	ld.global.f32 	%f2, [%rd75];
	add.s64 	%rd76, %rd6, %rd73;
	ld.global.f32 	%f3, [%rd76];
	setp.eq.s32 	%p7, %r104, 0;
	@%p7 bra 	$L__BB2_6;
	setp.eq.s32 	%p8, %r104, 1;
	@%p8 bra 	$L__BB2_5;
	setp.eq.s32 	%p9, %r104, 2;
	mov.u64 	%rd191, %rd3;
	@%p9 bra 	$L__BB2_4;
	bra.uni 	$L__BB2_6;
$L__BB2_4:
	mov.u64 	%rd191, %rd2;
	bra.uni 	$L__BB2_6;
$L__BB2_5:
	mov.u64 	%rd191, %rd1;
$L__BB2_6:
	add.s64 	%rd78, %rd5, %rd73;
	ld.global.u32 	%r107, [%rd78];
	mul.lo.s32 	%r108, %r107, 384;
	cvt.s64.s32 	%rd17, %r108;
	mov.b32 	%r402, 0;
$L__BB2_7:
	ld.param.u64 	%rd187, [_Z9featurizePKfS0_S0_PKiS2_S2_iS2_PfS3_S3_S3__param_8];
	cvta.to.global.u64 	%rd192, %rd187;
	ld.global.u32 	%r110, [%rd14];
	add.s32 	%r6, %r110, %r402;
	mul.wide.s32 	%rd79, %r6, 4;
	add.s64 	%rd19, %rd9, %rd79;
	ld.global.u32 	%r109, [%rd19];
	add.s64 	%rd80, %rd8, %rd79;
	ld.global.f32 	%f94, [%rd80];
	add.s64 	%rd81, %rd7, %rd79;
	ld.global.f32 	%f95, [%rd81];
	add.s64 	%rd82, %rd6, %rd79;
	ld.global.f32 	%f96, [%rd82];
	sub.f32 	%f4, %f1, %f94;
	sub.f32 	%f5, %f2, %f95;
	sub.f32 	%f6, %f3, %f96;
	mul.f32 	%f97, %f5, %f5;
	fma.rn.f32 	%f98, %f4, %f4, %f97;
	fma.rn.f32 	%f99, %f6, %f6, %f98;
	sqrt.rn.f32 	%f7, %f99;
	setp.eq.s32 	%p10, %r109, 0;
	@%p10 bra 	$L__BB2_13;
	setp.eq.s32 	%p11, %r109, 1;
	@%p11 bra 	$L__BB2_12;
	setp.eq.s32 	%p12, %r109, 2;
	@%p12 bra 	$L__BB2_11;
	ld.param.u64 	%rd190, [_Z9featurizePKfS0_S0_PKiS2_S2_iS2_PfS3_S3_S3__param_11];
	cvta.to.global.u64 	%rd192, %rd190;
	bra.uni 	$L__BB2_13;
$L__BB2_11:
	ld.param.u64 	%rd189, [_Z9featurizePKfS0_S0_PKiS2_S2_iS2_PfS3_S3_S3__param_10];
	cvta.to.global.u64 	%rd192, %rd189;
	bra.uni 	$L__BB2_13;
$L__BB2_12:
	ld.param.u64 	%rd188, [_Z9featurizePKfS0_S0_PKiS2_S2_iS2_PfS3_S3_S3__param_9];
	cvta.to.global.u64 	%rd192, %rd188;
$L__BB2_13:
	ld.param.u64 	%rd186, [_Z9featurizePKfS0_S0_PKiS2_S2_iS2_PfS3_S3_S3__param_7];
	cvta.to.global.u64 	%rd83, %rd186;
	add.s64 	%rd85, %rd83, %rd79;
	ld.global.u32 	%r111, [%rd85];
	mul.lo.s32 	%r7, %r111, 384;
	setp.geu.f32 	%p13, %f7, 0f40933333;
	setp.ge.u32 	%p14, %r2, %r402;
	or.pred  	%p15, %p13, %p14;
	@%p15 bra 	$L__BB2_29;
	cvt.f64.f32 	%fd1, %f7;
	mul.f64 	%fd2, %fd1, 0d400921FB54442D18;
	div.rn.f64 	%fd3, %fd2, 0d4012666660000000;
	cvt.rn.f32.f64 	%f100, %fd3;
	mul.f32 	%f101, %f100, 0f3F22F983;
	cvt.rni.s32.f32 	%r114, %f101;
	cvt.rn.f32.s32 	%f102, %r114;
	fma.rn.f32 	%f103, %f102, 0fBFC90FDA, %f100;
	fma.rn.f32 	%f104, %f102, 0fB3A22168, %f103;
	fma.rn.f32 	%f105, %f102, 0fA7C234C5, %f104;
	abs.f32 	%f106, %f100;
	setp.ltu.f32 	%p16, %f106, 0f47CE4780;
	setp.eq.f32 	%p17, %f106, 0f7F800000;
	mov.b32 	%r8, %f100;
	shr.u32 	%r115, %r8, 23;
	and.b32  	%r116, %r115, 224;
	add.s32 	%r117, %r116, -128;
	shl.b32 	%r118, %r8, 8;
	or.b32  	%r9, %r118, -2147483648;
	shr.u32 	%r119, %r117, 5;
	and.b32  	%r10, %r115, 31;
	mul.wide.u32 	%rd86, %r119, 4;
	sub.s64 	%rd24, %rd13, %rd86;
	sub.s32 	%r11, 32, %r10;
	mov.f32 	%f107, 0f00000000;
	mul.rn.f32 	%f108, %f100, %f107;
	or.pred  	%p1, %p16, %p17;
	selp.b32 	%r12, %r114, 0, %p16;
	selp.f32 	%f8, %f105, %f108, %p16;
	cvt.s64.s32 	%rd25, %r7;
	mov.b32 	%r403, 0;
$L__BB2_15:
	cvt.u64.u32 	%rd26, %r403;
	mul.wide.u32 	%rd87, %r403, 4;
	mov.u64 	%rd88, R_Rs;
	add.s64 	%rd89, %rd88, %rd87;
	ld.global.nc.f32 	%f110, [%rd89];
	sub.f32 	%f9, %f7, %f110;
	abs.f32 	%f10, %f9;
	setp.eq.f32 	%p18, %f9, 0f3F800000;
	mov.f32 	%f880, 0f3F800000;
	@%p18 bra 	$L__BB2_20;
	setp.num.f32 	%p19, %f10, %f10;
	@%p19 bra 	$L__BB2_18;
	mov.f32 	%f166, 0f40000000;
	add.rn.f32 	%f880, %f9, %f166;
	bra.uni 	$L__BB2_20;
$L__BB2_18:
	setp.lt.f32 	%p20, %f10, 0f00800000;
	mul.f32 	%f111, %f10, 0f4B800000;
	selp.f32 	%f112, %f111, %f10, %p20;
	mov.b32 	%r120, %f112;
	add.s32 	%r121, %r120, -1060439283;
	and.b32  	%r122, %r121, -8388608;
	sub.s32 	%r123, %r120, %r122;
	mov.b32 	%f113, %r123;
	cvt.rn.f32.s32 	%f114, %r122;
	selp.f32 	%f115, 0fC1C00000, 0f00000000, %p20;
	fma.rn.f32 	%f116, %f114, 0f34000000, %f115;
	add.f32 	%f117, %f113, 0fBF800000;
	add.f32 	%f118, %f113, 0f3F800000;
	rcp.approx.ftz.f32 	%f119, %f118;
	add.f32 	%f120, %f117, %f117;
	mul.f32 	%f121, %f120, %f119;
	mul.f32 	%f122, %f121, %f121;
	neg.f32 	%f123, %f121;
	sub.f32 	%f124, %f117, %f121;
	add.f32 	%f125, %f124, %f124;
	fma.rn.f32 	%f126, %f123, %f117, %f125;
	mul.rn.f32 	%f127, %f119, %f126;
	fma.rn.f32 	%f128, %f122, 0f3A2C32E4, 0f3B52E7DB;
	fma.rn.f32 	%f129, %f128, %f122, 0f3C93BB73;
	fma.rn.f32 	%f130, %f129, %f122, 0f3DF6384F;
	mul.rn.f32 	%f131, %f130, %f122;
	fma.rn.f32 	%f132, %f121, 0f3FB8AA3B, %f116;
	mul.f32 	%f133, %f131, 0f40400000;
	sub.f32 	%f134, %f116, %f132;
	fma.rn.f32 	%f135, %f121, 0f3FB8AA3B, %f134;
	fma.rn.f32 	%f136, %f127, 0f3FB8AA3B, %f135;
	fma.rn.f32 	%f137, %f121, 0f32A55E34, %f136;
	fma.rn.f32 	%f138, %f133, %f127, %f137;
	fma.rn.f32 	%f139, %f131, %f121, %f138;
	add.rn.f32 	%f140, %f132, %f139;
	mov.f32 	%f141, 0f40000000;
	mul.rn.f32 	%f142, %f140, %f141;
	cvt.rni.f32.f32 	%f143, %f142;
	sub.f32 	%f144, %f142, %f143;
	neg.f32 	%f145, %f142;
	fma.rn.f32 	%f146, %f140, 0f40000000, %f145;
	neg.f32 	%f147, %f132;
	add.rn.f32 	%f148, %f140, %f147;
	neg.f32 	%f149, %f148;
	add.rn.f32 	%f150, %f139, %f149;
	fma.rn.f32 	%f151, %f150, 0f40000000, %f146;
	add.f32 	%f152, %f144, %f151;
	setp.gt.f32 	%p21, %f143, 0f00000000;
	selp.b32 	%r124, 0, -2097152000, %p21;
	setp.neu.f32 	%p22, %f9, 0f00000000;
	setp.neu.f32 	%p23, %f10, 0f7F800000;
	setp.lt.f32 	%p24, %f142, 0f00000000;
	selp.f32 	%f153, 0f00000000, 0f7F800000, %p24;
	abs.f32 	%f154, %f142;
	setp.gt.f32 	%p25, %f154, 0f43180000;
	cvt.rzi.s32.f32 	%r125, %f143;
	shl.b32 	%r126, %r125, 23;
	sub.s32 	%r127, %r126, %r124;
	mov.b32 	%f155, %r127;
	add.s32 	%r128, %r124, 2130706432;
	mov.b32 	%f156, %r128;
	fma.rn.f32 	%f157, %f152, 0f391FCB8E, 0f3AAF85ED;
	fma.rn.f32 	%f158, %f157, %f152, 0f3C1D9856;
	fma.rn.f32 	%f159, %f158, %f152, 0f3D6357BB;
	fma.rn.f32 	%f160, %f159, %f152, 0f3E75FDEC;
	fma.rn.f32 	%f161, %f160, %f152, 0f3F317218;
	fma.rn.f32 	%f162, %f161, %f152, 0f3F800000;
	mul.f32 	%f163, %f162, %f156;
	mul.f32 	%f164, %f163, %f155;
	selp.f32 	%f880, %f153, %f164, %p25;
	and.pred  	%p26, %p22, %p23;
	@%p26 bra 	$L__BB2_20;
	add.f32 	%f165, %f9, %f9;
	mov.b32 	%r129, %f165;
	and.b32  	%r130, %r129, 2147483647;
	mov.b32 	%f880, %r130;
$L__BB2_20:
	setp.gtu.f32 	%p27, %f7, 0f40933333;
	mul.f32 	%f15, %f880, 0fC1800000;
	mov.f32 	%f882, 0f00000000;
	@%p27 bra 	$L__BB2_28;
	mov.u32 	%r407, %r12;
	mov.f32 	%f881, %f8;
	@%p1 bra 	$L__BB2_27;
	mov.b64 	%rd195, 0;
	mov.b32 	%r404, 0;
	mov.u64 	%rd193, __cudart_i2opi_f;
	mov.u64 	%rd194, %rd13;
$L__BB2_23:
	.pragma "nounroll";
	ld.global.nc.u32 	%r132, [%rd193];
	mad.wide.u32 	%rd92, %r132, %r9, %rd195;
	shr.u64 	%rd195, %rd92, 32;
	st.local.u32 	[%rd194], %rd92;
	add.s32 	%r404, %r404, 1;
	add.s64 	%rd194, %rd194, 4;
	add.s64 	%rd193, %rd193, 4;
	setp.ne.s32 	%p28, %r404, 6;
	@%p28 bra 	$L__BB2_23;
	setp.eq.s32 	%p29, %r10, 0;
	st.local.u32 	[%rd13+24], %rd195;
	ld.local.u32 	%r405, [%rd24+24];
	ld.local.u32 	%r406, [%rd24+20];
	@%p29 bra 	$L__BB2_26;
	shl.b32 	%r133, %r405, %r10;
	shr.u32 	%r134, %r406, %r11;
	add.s32 	%r405, %r134, %r133;
	shl.b32 	%r135, %r406, %r10;
	ld.local.u32 	%r136, [%rd24+16];
	shr.u32 	%r137, %r136, %r11;
	add.s32 	%r406, %r137, %r135;
$L__BB2_26:
	setp.lt.s32 	%p30, %r8, 0;
	shr.u32 	%r138, %r405, 30;
	shf.l.wrap.b32 	%r139, %r406, %r405, 2;
	shl.b32 	%r140, %r406, 2;
	shr.u32 	%r141, %r139, 31;
	add.s32 	%r142, %r141, %r138;
	neg.s32 	%r143, %r142;
	selp.b32 	%r407, %r143, %r142, %p30;
	xor.b32  	%r144, %r139, %r8;
	shr.s32 	%r145, %r139, 31;
	xor.b32  	%r146, %r145, %r139;
	xor.b32  	%r147, %r145, %r140;
	cvt.u64.u32 	%rd93, %r146;
	shl.b64 	%rd94, %rd93, 32;
	cvt.u64.u32 	%rd95, %r147;
	or.b64  	%rd96, %rd94, %rd95;
	cvt.rn.f64.s64 	%fd4, %rd96;
	mul.f64 	%fd5, %fd4, 0d3BF921FB54442D19;
	cvt.rn.f32.f64 	%f168, %fd5;
	neg.f32 	%f169, %f168;
	setp.lt.s32 	%p31, %r144, 0;
	selp.f32 	%f881, %f169, %f168, %p31;
$L__BB2_27:
	add.s32 	%r148, %r407, 1;
	mul.rn.f32 	%f170, %f881, %f881;
	and.b32  	%r149, %r407, 1;
	setp.eq.b32 	%p32, %r149, 1;
	selp.f32 	%f171, %f881, 0f3F800000, %p32;
	fma.rn.f32 	%f172, %f170, %f171, 0f00000000;
	fma.rn.f32 	%f173, %f170, 0f37CBAC00, 0fBAB607ED;
	selp.f32 	%f174, 0fB94D4153, %f173, %p32;
	selp.f32 	%f175, 0f3C0885E4, 0f3D2AAABB, %p32;
	fma.rn.f32 	%f176, %f174, %f170, %f175;
	selp.f32 	%f177, 0fBE2AAAA8, 0fBEFFFFFF, %p32;
	fma.rn.f32 	%f178, %f176, %f170, %f177;
	fma.rn.f32 	%f179, %f178, %f172, %f171;
	and.b32  	%r150, %r148, 2;
	setp.eq.s32 	%p33, %r150, 0;
	mov.f32 	%f180, 0f00000000;
	sub.f32 	%f181, %f180, %f179;
	selp.f32 	%f182, %f179, %f181, %p33;
	cvt.f64.f32 	%fd6, %f182;
	fma.rn.f64 	%fd7, %fd6, 0d3FE0000000000000, 0d3FE0000000000000;
	cvt.rn.f32.f64 	%f882, %fd7;
$L__BB2_28:
	fma.rn.f32 	%f183, %f15, 0f3BBB989D, 0f3F000000;
	cvt.sat.f32.f32 	%f184, %f183;
	mov.f32 	%f185, 0f4B400001;
	mov.f32 	%f186, 0f437C0000;
	fma.rm.f32 	%f187, %f184, %f186, %f185;
	cvt.u32.u64 	%r151, %rd26;
	add.f32 	%f188, %f187, 0fCB40007F;
	neg.f32 	%f189, %f188;
	fma.rn.f32 	%f190, %f15, 0f3FB8AA3B, %f189;
	fma.rn.f32 	%f191, %f15, 0f32A57060, %f190;
	ex2.approx.ftz.f32 	%f192, %f191;
	mov.b32 	%r152, %f187;
	shl.b32 	%r153, %r152, 23;
	mov.b32 	%f193, %r153;
	mul.f32 	%f194, %f192, %f193;
	mul.f32 	%f195, %f194, %f882;
	ld.global.u32 	%r154, [%rd19];
	shl.b32 	%r155, %r154, 4;
	cvt.s64.s32 	%rd97, %r155;
	add.s64 	%rd98, %rd26, %rd17;
	add.s64 	%rd99, %rd98, %rd97;
	shl.b64 	%rd100, %rd99, 2;
	add.s64 	%rd101, %rd191, %rd100;
	atom.global.add.f32 	%f196, [%rd101], %f195;
	ld.global.u32 	%r156, [%rd15];
	shl.b32 	%r157, %r156, 4;
	cvt.s64.s32 	%rd102, %r157;
	add.s64 	%rd103, %rd26, %rd25;
	add.s64 	%rd104, %rd103, %rd102;
	shl.b64 	%rd105, %rd104, 2;
	add.s64 	%rd106, %rd192, %rd105;
	atom.global.add.f32 	%f197, [%rd106], %f195;
	add.s32 	%r403, %r151, 1;
	setp.ne.s32 	%p34, %r403, 16;
	@%p34 bra 	$L__BB2_15;
$L__BB2_29:
	setp.gtu.f32 	%p35, %f7, 0f40466666;
	mov.f32 	%f884, 0f00000000;
	@%p35 bra 	$L__BB2_39;
	cvt.f64.f32 	%fd8, %f7;
	mul.f64 	%fd9, %fd8, 0d400921FB54442D18;
	div.rn.f64 	%fd10, %fd9, 0d4008CCCCC0000000;
	cvt.rn.f32.f64 	%f20, %fd10;
	mul.f32 	%f199, %f20, 0f3F22F983;
	cvt.rni.s32.f32 	%r411, %f199;
	cvt.rn.f32.s32 	%f200, %r411;
	fma.rn.f32 	%f201, %f200, 0fBFC90FDA, %f20;
	fma.rn.f32 	%f202, %f200, 0fB3A22168, %f201;
	fma.rn.f32 	%f883, %f200, 0fA7C234C5, %f202;
	abs.f32 	%f22, %f20;
	setp.ltu.f32 	%p36, %f22, 0f47CE4780;
	@%p36 bra 	$L__BB2_38;
	setp.neu.f32 	%p37, %f22, 0f7F800000;
	@%p37 bra 	$L__BB2_33;
	mov.f32 	%f205, 0f00000000;
	mul.rn.f32 	%f883, %f20, %f205;
	mov.b32 	%r411, 0;
	bra.uni 	$L__BB2_38;
$L__BB2_33:
	mov.b32 	%r26, %f20;
	shl.b32 	%r159, %r26, 8;
	or.b32  	%r27, %r159, -2147483648;
	mov.b64 	%rd196, 0;
	mov.b32 	%r408, 0;
$L__BB2_34:
	.pragma "nounroll";
	mul.wide.u32 	%rd108, %r408, 4;
	mov.u64 	%rd109, __cudart_i2opi_f;
	add.s64 	%rd110, %rd109, %rd108;
	ld.global.nc.u32 	%r160, [%rd110];
	mad.wide.u32 	%rd111, %r160, %r27, %rd196;
	shr.u64 	%rd196, %rd111, 32;
	add.s64 	%rd112, %rd12, %rd108;
	st.local.u32 	[%rd112], %rd111;
	add.s32 	%r408, %r408, 1;
	setp.ne.s32 	%p38, %r408, 6;
	@%p38 bra 	$L__BB2_34;
	shr.u32 	%r161, %r26, 23;
	st.local.u32 	[%rd12+24], %rd196;
	and.b32  	%r30, %r161, 31;
	and.b32  	%r162, %r161, 224;
	add.s32 	%r163, %r162, -128;
	shr.u32 	%r164, %r163, 5;
	mul.wide.u32 	%rd113, %r164, 4;
	sub.s64 	%rd35, %rd12, %rd113;
	ld.local.u32 	%r409, [%rd35+24];
	ld.local.u32 	%r410, [%rd35+20];
	setp.eq.s32 	%p39, %r30, 0;
	@%p39 bra 	$L__BB2_37;
	shf.l.wrap.b32 	%r409, %r410, %r409, %r30;
	ld.local.u32 	%r165, [%rd35+16];
	shf.l.wrap.b32 	%r410, %r165, %r410, %r30;
$L__BB2_37:
	shr.u32 	%r166, %r409, 30;
	shf.l.wrap.b32 	%r167, %r410, %r409, 2;
	shl.b32 	%r168, %r410, 2;
	shr.u32 	%r169, %r167, 31;
	add.s32 	%r170, %r169, %r166;
	neg.s32 	%r171, %r170;
	setp.lt.s32 	%p40, %r26, 0;
	selp.b32 	%r411, %r171, %r170, %p40;
	xor.b32  	%r172, %r167, %r26;
	shr.s32 	%r173, %r167, 31;
	xor.b32  	%r174, %r173, %r167;
	xor.b32  	%r175, %r173, %r168;
	cvt.u64.u32 	%rd114, %r174;
	shl.b64 	%rd115, %rd114, 32;
	cvt.u64.u32 	%rd116, %r175;
	or.b64  	%rd117, %rd115, %rd116;
	cvt.rn.f64.s64 	%fd11, %rd117;
	mul.f64 	%fd12, %fd11, 0d3BF921FB54442D19;
	cvt.rn.f32.f64 	%f203, %fd12;
	neg.f32 	%f204, %f203;
	setp.lt.s32 	%p41, %r172, 0;
	selp.f32 	%f883, %f204, %f203, %p41;
$L__BB2_38:
	add.s32 	%r177, %r411, 1;
	mul.rn.f32 	%f206, %f883, %f883;
	and.b32  	%r178, %r411, 1;
	setp.eq.b32 	%p42, %r178, 1;
	selp.f32 	%f207, %f883, 0f3F800000, %p42;
	fma.rn.f32 	%f208, %f206, %f207, 0f00000000;
	fma.rn.f32 	%f209, %f206, 0f37CBAC00, 0fBAB607ED;
	selp.f32 	%f210, 0fB94D4153, %f209, %p42;
	selp.f32 	%f211, 0f3C0885E4, 0f3D2AAABB, %p42;
	fma.rn.f32 	%f212, %f210, %f206, %f211;
	selp.f32 	%f213, 0fBE2AAAA8, 0fBEFFFFFF, %p42;
	fma.rn.f32 	%f214, %f212, %f206, %f213;
	fma.rn.f32 	%f215, %f214, %f208, %f207;
	and.b32  	%r179, %r177, 2;
	setp.eq.s32 	%p43, %r179, 0;
	mov.f32 	%f216, 0f00000000;
	sub.f32 	%f217, %f216, %f215;
	selp.f32 	%f218, %f215, %f217, %p43;
	cvt.f64.f32 	%fd13, %f218;
	fma.rn.f64 	%fd14, %fd13, 0d3FE0000000000000, 0d3FE0000000000000;
	cvt.rn.f32.f64 	%f884, %fd14;
$L__BB2_39:
	setp.geu.f32 	%p44, %f7, 0f40466666;
	@%p44 bra 	$L__BB2_100;
	mov.b64 	%rd197, 0;
$L__BB2_41:
	setp.eq.s32 	%p45, %r2, %r402;
	cvt.u64.u32 	%rd37, %r2;
	setp.eq.s64 	%p46, %rd197, %rd37;
	or.pred  	%p47, %p45, %p46;
	cvt.u64.u32 	%rd38, %r402;
	setp.eq.s64 	%p48, %rd197, %rd38;
	or.pred  	%p49, %p48, %p47;
	@%p49 bra 	$L__BB2_99;
	ld.global.u32 	%r181, [%rd14];
	cvt.u32.u64 	%r182, %rd197;
	add.s32 	%r183, %r181, %r182;
	mul.wide.s32 	%rd119, %r183, 4;
	add.s64 	%rd120, %rd8, %rd119;
	ld.global.f32 	%f219, [%rd120];
	add.s64 	%rd121, %rd7, %rd119;
	ld.global.f32 	%f220, [%rd121];
	add.s64 	%rd122, %rd6, %rd119;
	ld.global.f32 	%f221, [%rd122];
	sub.f32 	%f28, %f1, %f219;
	sub.f32 	%f29, %f2, %f220;
	sub.f32 	%f30, %f3, %f221;
	mul.f32 	%f222, %f29, %f29;
	fma.rn.f32 	%f223, %f28, %f28, %f222;
	fma.rn.f32 	%f224, %f30, %f30, %f223;
	sqrt.rn.f32 	%f31, %f224;
	setp.geu.f32 	%p50, %f31, 0f40466666;
	@%p50 bra 	$L__BB2_99;
	shl.b64 	%rd123, %rd37, 2;
	add.s64 	%rd124, %rd9, %rd123;
	ld.global.u32 	%r39, [%rd124];
	shl.b64 	%rd125, %rd38, 2;
	add.s64 	%rd126, %rd9, %rd125;
	ld.global.u32 	%r40, [%rd126];
	mul.f32 	%f226, %f5, %f29;
	fma.rn.f32 	%f227, %f4, %f28, %f226;
	fma.rn.f32 	%f228, %f6, %f30, %f227;
	mul.f32 	%f229, %f7, %f31;
	div.rn.f32 	%f32, %f228, %f229;
	setp.gtu.f32 	%p51, %f31, 0f40466666;
	mov.f32 	%f886, 0f00000000;
	@%p51 bra 	$L__BB2_53;
	cvt.f64.f32 	%fd15, %f31;
	mul.f64 	%fd16, %fd15, 0d400921FB54442D18;
	div.rn.f64 	%fd17, %fd16, 0d4008CCCCC0000000;
	cvt.rn.f32.f64 	%f33, %fd17;
	mul.f32 	%f230, %f33, 0f3F22F983;
	cvt.rni.s32.f32 	%r415, %f230;
	cvt.rn.f32.s32 	%f231, %r415;
	fma.rn.f32 	%f232, %f231, 0fBFC90FDA, %f33;
	fma.rn.f32 	%f233, %f231, 0fB3A22168, %f232;
	fma.rn.f32 	%f885, %f231, 0fA7C234C5, %f233;
	abs.f32 	%f35, %f33;
	setp.ltu.f32 	%p52, %f35, 0f47CE4780;
	@%p52 bra 	$L__BB2_52;
	setp.neu.f32 	%p53, %f35, 0f7F800000;
	@%p53 bra 	$L__BB2_47;
	mov.f32 	%f236, 0f00000000;
	mul.rn.f32 	%f885, %f33, %f236;
	mov.b32 	%r415, 0;
	bra.uni 	$L__BB2_52;
$L__BB2_47:
	mov.b32 	%r42, %f33;
	shl.b32 	%r185, %r42, 8;
	or.b32  	%r43, %r185, -2147483648;
	mov.b64 	%rd198, 0;
	mov.b32 	%r412, 0;
$L__BB2_48:
	.pragma "nounroll";
	mul.wide.u32 	%rd128, %r412, 4;
	mov.u64 	%rd129, __cudart_i2opi_f;
	add.s64 	%rd130, %rd129, %rd128;
	ld.global.nc.u32 	%r186, [%rd130];
	mad.wide.u32 	%rd131, %r186, %r43, %rd198;
	shr.u64 	%rd198, %rd131, 32;
	add.s64 	%rd132, %rd11, %rd128;
	st.local.u32 	[%rd132], %rd131;
	add.s32 	%r412, %r412, 1;
	setp.ne.s32 	%p54, %r412, 6;
	@%p54 bra 	$L__BB2_48;
	shr.u32 	%r187, %r42, 23;
	st.local.u32 	[%rd11+24], %rd198;
	and.b32  	%r46, %r187, 31;
	and.b32  	%r188, %r187, 224;
	add.s32 	%r189, %r188, -128;
	shr.u32 	%r190, %r189, 5;
	mul.wide.u32 	%rd133, %r190, 4;
	sub.s64 	%rd41, %rd11, %rd133;
	ld.local.u32 	%r413, [%rd41+24];
	ld.local.u32 	%r414, [%rd41+20];
	setp.eq.s32 	%p55, %r46, 0;
	@%p55 bra 	$L__BB2_51;
	shf.l.wrap.b32 	%r413, %r414, %r413, %r46;
	ld.local.u32 	%r191, [%rd41+16];
	shf.l.wrap.b32 	%r414, %r191, %r414, %r46;
$L__BB2_51:
	shr.u32 	%r192, %r413, 30;
	shf.l.wrap.b32 	%r193, %r414, %r413, 2;
	shl.b32 	%r194, %r414, 2;
	shr.u32 	%r195, %r193, 31;
	add.s32 	%r196, %r195, %r192;
	neg.s32 	%r197, %r196;
	setp.lt.s32 	%p56, %r42, 0;
	selp.b32 	%r415, %r197, %r196, %p56;
	xor.b32  	%r198, %r193, %r42;
	shr.s32 	%r199, %r193, 31;
	xor.b32  	%r200, %r199, %r193;
	xor.b32  	%r201, %r199, %r194;
	cvt.u64.u32 	%rd134, %r200;
	shl.b64 	%rd135, %rd134, 32;
	cvt.u64.u32 	%rd136, %r201;
	or.b64  	%rd137, %rd135, %rd136;
	cvt.rn.f64.s64 	%fd18, %rd137;
	mul.f64 	%fd19, %fd18, 0d3BF921FB54442D19;
	cvt.rn.f32.f64 	%f234, %fd19;
	neg.f32 	%f235, %f234;
	setp.lt.s32 	%p57, %r198, 0;
	selp.f32 	%f885, %f235, %f234, %p57;
$L__BB2_52:
	add.s32 	%r203, %r415, 1;
	mul.rn.f32 	%f237, %f885, %f885;
	and.b32  	%r204, %r415, 1;
	setp.eq.b32 	%p58, %r204, 1;
	selp.f32 	%f238, %f885, 0f3F800000, %p58;
	fma.rn.f32 	%f239, %f237, %f238, 0f00000000;
	fma.rn.f32 	%f240, %f237, 0f37CBAC00, 0fBAB607ED;
	selp.f32 	%f241, 0fB94D4153, %f240, %p58;
	selp.f32 	%f242, 0f3C0885E4, 0f3D2AAABB, %p58;
	fma.rn.f32 	%f243, %f241, %f237, %f242;
	selp.f32 	%f244, 0fBE2AAAA8, 0fBEFFFFFF, %p58;
	fma.rn.f32 	%f245, %f243, %f237, %f244;
	fma.rn.f32 	%f246, %f245, %f239, %f238;
	and.b32  	%r205, %r203, 2;
	setp.eq.s32 	%p59, %r205, 0;
	mov.f32 	%f247, 0f00000000;
	sub.f32 	%f248, %f247, %f246;
	selp.f32 	%f249, %f246, %f248, %p59;
	cvt.f64.f32 	%fd20, %f249;
	fma.rn.f64 	%fd21, %fd20, 0d3FE0000000000000, 0d3FE0000000000000;
	cvt.rn.f32.f64 	%f886, %fd21;
$L__BB2_53:
	abs.f32 	%f250, %f32;
	fma.rn.f32 	%f251, %f250, 0fBF000000, 0f3F000000;
	rsqrt.approx.ftz.f32 	%f252, %f251;
	mul.f32 	%f253, %f251, %f252;
	setp.gt.f32 	%p60, %f250, 0f3F0F5C29;
	setp.eq.f32 	%p61, %f250, 0f3F800000;
	mul.f32 	%f254, %f252, 0fBF000000;
	fma.rn.f32 	%f255, %f253, %f254, 0f3F000000;
	fma.rn.f32 	%f256, %f253, %f255, %f253;
	selp.f32 	%f257, 0f00000000, %f256, %p61;
	selp.f32 	%f258, %f257, %f250, %p60;
	copysign.f32 	%f259, %f32, %f258;
	mul.f32 	%f260, %f259, %f259;
	fma.rn.f32 	%f261, %f260, 0f3D10ECEF, 0f3C8B1ABB;
	fma.rn.f32 	%f262, %f261, %f260, 0f3CFC028C;
	fma.rn.f32 	%f263, %f262, %f260, 0f3D372139;
	fma.rn.f32 	%f264, %f263, %f260, 0f3D9993DB;
	fma.rn.f32 	%f265, %f264, %f260, 0f3E2AAAC6;
	mul.f32 	%f266, %f260, %f265;
	fma.rn.f32 	%f267, %f266, %f259, %f259;
	setp.gt.f32 	%p62, %f32, 0f3F0F5C29;
	neg.f32 	%f268, %f267;
	selp.f32 	%f269, %f267, %f268, %p60;
	fma.rn.f32 	%f270, 0f3F6EE581, 0f3FD774EB, %f269;
	selp.f32 	%f271, %f267, %f270, %p62;
	add.f32 	%f272, %f7, %f31;
	setp.lt.s32 	%p63, %r40, %r39;
	cvt.rn.f32.s32 	%f273, %r39;
	cvt.rzi.s32.f32 	%r207, %f273;
	min.s32 	%r208, %r40, %r39;
	selp.b32 	%r209, %r207, %r40, %p63;
	sub.s32 	%r210, 4, %r208;
	sub.s32 	%r211, 3, %r208;
	mul.lo.s32 	%r212, %r210, %r211;
	shr.u32 	%r213, %r212, 31;
	add.s32 	%r214, %r212, %r213;
	shr.u32 	%r215, %r214, 1;
	sub.s32 	%r216, %r209, %r215;
	shl.b32 	%r217, %r216, 5;
	add.s32 	%r55, %r217, 192;
	fma.rn.f32 	%f41, %f272, 0f3F000000, 0fBF000000;
	abs.f32 	%f274, %f41;
	setp.lt.f32 	%p64, %f274, 0f00800000;
	mul.f32 	%f275, %f274, 0f4B800000;
	selp.f32 	%f276, %f275, %f274, %p64;
	selp.f32 	%f277, 0fC1C00000, 0f00000000, %p64;
	mov.b32 	%r218, %f276;
	add.s32 	%r219, %r218, -1060439283;
	and.b32  	%r220, %r219, -8388608;
	sub.s32 	%r221, %r218, %r220;
	mov.b32 	%f278, %r221;
	cvt.rn.f32.s32 	%f279, %r220;
	fma.rn.f32 	%f280, %f279, 0f34000000, %f277;
	add.f32 	%f281, %f278, 0fBF800000;
	add.f32 	%f282, %f278, 0f3F800000;
	rcp.approx.ftz.f32 	%f283, %f282;
	add.f32 	%f284, %f281, %f281;
	mul.f32 	%f285, %f284, %f283;
	mul.f32 	%f286, %f285, %f285;
	sub.f32 	%f287, %f281, %f285;
	add.f32 	%f288, %f287, %f287;
	neg.f32 	%f289, %f285;
	fma.rn.f32 	%f290, %f289, %f281, %f288;
	mul.rn.f32 	%f291, %f283, %f290;
	fma.rn.f32 	%f292, %f286, 0f3A2C32E4, 0f3B52E7DB;
	fma.rn.f32 	%f293, %f292, %f286, 0f3C93BB73;
	fma.rn.f32 	%f294, %f293, %f286, 0f3DF6384F;
	mul.rn.f32 	%f295, %f294, %f286;
	fma.rn.f32 	%f296, %f285, 0f3FB8AA3B, %f280;
	sub.f32 	%f297, %f280, %f296;
	fma.rn.f32 	%f298, %f285, 0f3FB8AA3B, %f297;
	fma.rn.f32 	%f299, %f291, 0f3FB8AA3B, %f298;
	fma.rn.f32 	%f300, %f285, 0f32A55E34, %f299;
	mul.f32 	%f301, %f295, 0f40400000;
	fma.rn.f32 	%f302, %f301, %f291, %f300;
	fma.rn.f32 	%f303, %f295, %f285, %f302;
	add.rn.f32 	%f304, %f296, %f303;
	neg.f32 	%f305, %f296;
	add.rn.f32 	%f306, %f304, %f305;
	neg.f32 	%f307, %f306;
	add.rn.f32 	%f308, %f303, %f307;
	mov.f32 	%f309, 0f40000000;
	mul.rn.f32 	%f310, %f304, %f309;
	neg.f32 	%f311, %f310;
	fma.rn.f32 	%f312, %f304, 0f40000000, %f311;
	fma.rn.f32 	%f313, %f308, 0f40000000, %f312;
	cvt.rni.f32.f32 	%f314, %f310;
	sub.f32 	%f315, %f310, %f314;
	add.f32 	%f316, %f315, %f313;
	fma.rn.f32 	%f317, %f316, 0f391FCB8E, 0f3AAF85ED;
	fma.rn.f32 	%f318, %f317, %f316, 0f3C1D9856;
	fma.rn.f32 	%f319, %f318, %f316, 0f3D6357BB;
	fma.rn.f32 	%f320, %f319, %f316, 0f3E75FDEC;
	fma.rn.f32 	%f321, %f320, %f316, 0f3F317218;
	fma.rn.f32 	%f322, %f321, %f316, 0f3F800000;
	cvt.rzi.s32.f32 	%r222, %f314;
	setp.gt.f32 	%p65, %f314, 0f00000000;
	selp.b32 	%r223, 0, -2097152000, %p65;
	add.s32 	%r224, %r223, 2130706432;
	mov.b32 	%f323, %r224;
	mul.f32 	%f324, %f322, %f323;
	shl.b32 	%r225, %r222, 23;
	sub.s32 	%r226, %r225, %r223;
	mov.b32 	%f325, %r226;
	mul.f32 	%f326, %f324, %f325;
	abs.f32 	%f327, %f310;
	setp.gt.f32 	%p66, %f327, 0f43180000;
	setp.lt.f32 	%p67, %f310, 0f00000000;
	selp.f32 	%f328, 0f00000000, 0f7F800000, %p67;
	selp.f32 	%f43, %f328, %f326, %p66;
	setp.eq.f32 	%p68, %f41, 0f00000000;
	setp.eq.f32 	%p69, %f274, 0f7F800000;
	or.pred  	%p2, %p68, %p69;
	add.f32 	%f329, %f41, %f41;
	mov.b32 	%r227, %f329;
	and.b32  	%r228, %r227, 2147483647;
	mov.b32 	%f44, %r228;
	add.rn.f32 	%f45, %f41, %f309;
	fma.rn.f32 	%f46, %f272, 0f3F000000, 0fBF933333;
	abs.f32 	%f330, %f46;
	setp.lt.f32 	%p70, %f330, 0f00800000;
	mul.f32 	%f331, %f330, 0f4B800000;
	selp.f32 	%f332, %f331, %f330, %p70;
	selp.f32 	%f333, 0fC1C00000, 0f00000000, %p70;
	mov.b32 	%r229, %f332;
	add.s32 	%r230, %r229, -1060439283;
	and.b32  	%r231, %r230, -8388608;
	sub.s32 	%r232, %r229, %r231;
	mov.b32 	%f334, %r232;
	cvt.rn.f32.s32 	%f335, %r231;
	fma.rn.f32 	%f336, %f335, 0f34000000, %f333;
	add.f32 	%f337, %f334, 0fBF800000;
	add.f32 	%f338, %f334, 0f3F800000;
	rcp.approx.ftz.f32 	%f339, %f338;
	add.f32 	%f340, %f337, %f337;
	mul.f32 	%f341, %f340, %f339;
	mul.f32 	%f342, %f341, %f341;
	sub.f32 	%f343, %f337, %f341;
	add.f32 	%f344, %f343, %f343;
	neg.f32 	%f345, %f341;
	fma.rn.f32 	%f346, %f345, %f337, %f344;
	mul.rn.f32 	%f347, %f339, %f346;
	fma.rn.f32 	%f348, %f342, 0f3A2C32E4, 0f3B52E7DB;
	fma.rn.f32 	%f349, %f348, %f342, 0f3C93BB73;
	fma.rn.f32 	%f350, %f349, %f342, 0f3DF6384F;
	mul.rn.f32 	%f351, %f350, %f342;
	fma.rn.f32 	%f352, %f341, 0f3FB8AA3B, %f336;
	sub.f32 	%f353, %f336, %f352;
	fma.rn.f32 	%f354, %f341, 0f3FB8AA3B, %f353;
	fma.rn.f32 	%f355, %f347, 0f3FB8AA3B, %f354;
	fma.rn.f32 	%f356, %f341, 0f32A55E34, %f355;
	mul.f32 	%f357, %f351, 0f40400000;
	fma.rn.f32 	%f358, %f357, %f347, %f356;
	fma.rn.f32 	%f359, %f351, %f341, %f358;
	add.rn.f32 	%f360, %f352, %f359;
	neg.f32 	%f361, %f352;
	add.rn.f32 	%f362, %f360, %f361;
	neg.f32 	%f363, %f362;
	add.rn.f32 	%f364, %f359, %f363;
	mul.rn.f32 	%f365, %f360, %f309;
	neg.f32 	%f366, %f365;
	fma.rn.f32 	%f367, %f360, 0f40000000, %f366;
	fma.rn.f32 	%f368, %f364, 0f40000000, %f367;
	cvt.rni.f32.f32 	%f369, %f365;
	sub.f32 	%f370, %f365, %f369;
	add.f32 	%f371, %f370, %f368;
	fma.rn.f32 	%f372, %f371, 0f391FCB8E, 0f3AAF85ED;
	fma.rn.f32 	%f373, %f372, %f371, 0f3C1D9856;
	fma.rn.f32 	%f374, %f373, %f371, 0f3D6357BB;
	fma.rn.f32 	%f375, %f374, %f371, 0f3E75FDEC;
	fma.rn.f32 	%f376, %f375, %f371, 0f3F317218;
	fma.rn.f32 	%f377, %f376, %f371, 0f3F800000;
	cvt.rzi.s32.f32 	%r233, %f369;
	setp.gt.f32 	%p71, %f369, 0f00000000;
	selp.b32 	%r234, 0, -2097152000, %p71;
	add.s32 	%r235, %r234, 2130706432;
	mov.b32 	%f378, %r235;
	mul.f32 	%f379, %f377, %f378;
	shl.b32 	%r236, %r233, 23;
	sub.s32 	%r237, %r236, %r234;
	mov.b32 	%f380, %r237;
	mul.f32 	%f381, %f379, %f380;
	abs.f32 	%f382, %f365;
	setp.gt.f32 	%p72, %f382, 0f43180000;
	setp.lt.f32 	%p73, %f365, 0f00000000;
	selp.f32 	%f383, 0f00000000, 0f7F800000, %p73;
	selp.f32 	%f48, %f383, %f381, %p72;
	setp.eq.f32 	%p74, %f46, 0f00000000;
	setp.eq.f32 	%p75, %f330, 0f7F800000;
	or.pred  	%p3, %p74, %p75;
	add.f32 	%f384, %f46, %f46;
	mov.b32 	%r238, %f384;
	and.b32  	%r239, %r238, 2147483647;
	mov.b32 	%f49, %r239;
	add.rn.f32 	%f50, %f46, %f309;
	fma.rn.f32 	%f51, %f272, 0f3F000000, 0fBFE66666;
	abs.f32 	%f52, %f51;
	setp.lt.f32 	%p76, %f52, 0f00800000;
	mul.f32 	%f385, %f52, 0f4B800000;
	selp.f32 	%f386, %f385, %f52, %p76;
	selp.f32 	%f387, 0fC1C00000, 0f00000000, %p76;
	mov.b32 	%r240, %f386;
	add.s32 	%r241, %r240, -1060439283;
	and.b32  	%r242, %r241, -8388608;
	sub.s32 	%r243, %r240, %r242;
	mov.b32 	%f388, %r243;
	cvt.rn.f32.s32 	%f389, %r242;
	fma.rn.f32 	%f390, %f389, 0f34000000, %f387;
	add.f32 	%f391, %f388, 0fBF800000;
	add.f32 	%f392, %f388, 0f3F800000;
	rcp.approx.ftz.f32 	%f393, %f392;
	add.f32 	%f394, %f391, %f391;
	mul.f32 	%f395, %f394, %f393;
	mul.f32 	%f396, %f395, %f395;
	sub.f32 	%f397, %f391, %f395;
	add.f32 	%f398, %f397, %f397;
	neg.f32 	%f399, %f395;
	fma.rn.f32 	%f400, %f399, %f391, %f398;
	mul.rn.f32 	%f401, %f393, %f400;
	fma.rn.f32 	%f402, %f396, 0f3A2C32E4, 0f3B52E7DB;
	fma.rn.f32 	%f403, %f402, %f396, 0f3C93BB73;
	fma.rn.f32 	%f404, %f403, %f396, 0f3DF6384F;
	mul.rn.f32 	%f405, %f404, %f396;
	fma.rn.f32 	%f406, %f395, 0f3FB8AA3B, %f390;
	sub.f32 	%f407, %f390, %f406;
	fma.rn.f32 	%f408, %f395, 0f3FB8AA3B, %f407;
	fma.rn.f32 	%f409, %f401, 0f3FB8AA3B, %f408;
	fma.rn.f32 	%f410, %f395, 0f32A55E34, %f409;
	mul.f32 	%f411, %f405, 0f40400000;
	fma.rn.f32 	%f412, %f411, %f401, %f410;
	fma.rn.f32 	%f413, %f405, %f395, %f412;
	add.rn.f32 	%f414, %f406, %f413;
	neg.f32 	%f415, %f406;
	add.rn.f32 	%f416, %f414, %f415;
	neg.f32 	%f417, %f416;
	add.rn.f32 	%f418, %f413, %f417;
	mul.rn.f32 	%f419, %f414, %f309;
	neg.f32 	%f420, %f419;
	fma.rn.f32 	%f421, %f414, 0f40000000, %f420;
	fma.rn.f32 	%f422, %f418, 0f40000000, %f421;
	cvt.rni.f32.f32 	%f423, %f419;
	sub.f32 	%f424, %f419, %f423;
	add.f32 	%f425, %f424, %f422;
	fma.rn.f32 	%f426, %f425, 0f391FCB8E, 0f3AAF85ED;
	fma.rn.f32 	%f427, %f426, %f425, 0f3C1D9856;
	fma.rn.f32 	%f428, %f427, %f425, 0f3D6357BB;
	fma.rn.f32 	%f429, %f428, %f425, 0f3E75FDEC;
	fma.rn.f32 	%f430, %f429, %f425, 0f3F317218;
	fma.rn.f32 	%f431, %f430, %f425, 0f3F800000;
	cvt.rzi.s32.f32 	%r244, %f423;
	setp.gt.f32 	%p77, %f423, 0f00000000;
	selp.b32 	%r245, 0, -2097152000, %p77;
	add.s32 	%r246, %r245, 2130706432;
	mov.b32 	%f432, %r246;
	mul.f32 	%f433, %f431, %f432;
	shl.b32 	%r247, %r244, 23;
	sub.s32 	%r248, %r247, %r245;
	mov.b32 	%f434, %r248;
	mul.f32 	%f435, %f433, %f434;
	abs.f32 	%f436, %f419;
	setp.gt.f32 	%p78, %f436, 0f43180000;
	setp.lt.f32 	%p79, %f419, 0f00000000;
	selp.f32 	%f437, 0f00000000, 0f7F800000, %p79;
	selp.f32 	%f53, %f437, %f435, %p78;
	add.f32 	%f438, %f51, %f51;
	mov.b32 	%r249, %f438;
	and.b32  	%r250, %r249, 2147483647;
	mov.b32 	%f54, %r250;
	add.rn.f32 	%f55, %f51, %f309;
	fma.rn.f32 	%f56, %f272, 0f3F000000, 0fC01CCCCD;
	abs.f32 	%f439, %f56;
	setp.lt.f32 	%p80, %f439, 0f00800000;
	mul.f32 	%f440, %f439, 0f4B800000;
	selp.f32 	%f441, %f440, %f439, %p80;
	selp.f32 	%f442, 0fC1C00000, 0f00000000, %p80;
	mov.b32 	%r251, %f441;
	add.s32 	%r252, %r251, -1060439283;
	and.b32  	%r253, %r252, -8388608;
	sub.s32 	%r254, %r251, %r253;
	mov.b32 	%f443, %r254;
	cvt.rn.f32.s32 	%f444, %r253;
	fma.rn.f32 	%f445, %f444, 0f34000000, %f442;
	add.f32 	%f446, %f443, 0fBF800000;
	add.f32 	%f447, %f443, 0f3F800000;
	rcp.approx.ftz.f32 	%f448, %f447;
	add.f32 	%f449, %f446, %f446;
	mul.f32 	%f450, %f449, %f448;
	mul.f32 	%f451, %f450, %f450;
	sub.f32 	%f452, %f446, %f450;
	add.f32 	%f453, %f452, %f452;
	neg.f32 	%f454, %f450;
	fma.rn.f32 	%f455, %f454, %f446, %f453;
	mul.rn.f32 	%f456, %f448, %f455;
	fma.rn.f32 	%f457, %f451, 0f3A2C32E4, 0f3B52E7DB;
	fma.rn.f32 	%f458, %f457, %f451, 0f3C93BB73;
	fma.rn.f32 	%f459, %f458, %f451, 0f3DF6384F;
	mul.rn.f32 	%f460, %f459, %f451;
	fma.rn.f32 	%f461, %f450, 0f3FB8AA3B, %f445;
	sub.f32 	%f462, %f445, %f461;
	fma.rn.f32 	%f463, %f450, 0f3FB8AA3B, %f462;
	fma.rn.f32 	%f464, %f456, 0f3FB8AA3B, %f463;
	fma.rn.f32 	%f465, %f450, 0f32A55E34, %f464;
	mul.f32 	%f466, %f460, 0f40400000;
	fma.rn.f32 	%f467, %f466, %f456, %f465;
	fma.rn.f32 	%f468, %f460, %f450, %f467;
	add.rn.f32 	%f469, %f461, %f468;
	neg.f32 	%f470, %f461;
	add.rn.f32 	%f471, %f469, %f470;
	neg.f32 	%f472, %f471;
	add.rn.f32 	%f473, %f468, %f472;
	mul.rn.f32 	%f474, %f469, %f309;
	neg.f32 	%f475, %f474;
	fma.rn.f32 	%f476, %f469, 0f40000000, %f475;
	fma.rn.f32 	%f477, %f473, 0f40000000, %f476;
	cvt.rni.f32.f32 	%f478, %f474;
	sub.f32 	%f479, %f474, %f478;
	add.f32 	%f480, %f479, %f477;
	fma.rn.f32 	%f481, %f480, 0f391FCB8E, 0f3AAF85ED;
	fma.rn.f32 	%f482, %f481, %f480, 0f3C1D9856;
	fma.rn.f32 	%f483, %f482, %f480, 0f3D6357BB;
	fma.rn.f32 	%f484, %f483, %f480, 0f3E75FDEC;
	fma.rn.f32 	%f485, %f484, %f480, 0f3F317218;
	fma.rn.f32 	%f486, %f485, %f480, 0f3F800000;
	cvt.rzi.s32.f32 	%r255, %f478;
	setp.gt.f32 	%p81, %f478, 0f00000000;
	selp.b32 	%r256, 0, -2097152000, %p81;
	add.s32 	%r257, %r256, 2130706432;
	mov.b32 	%f487, %r257;
	mul.f32 	%f488, %f486, %f487;
	shl.b32 	%r258, %r255, 23;
	sub.s32 	%r259, %r258, %r256;
	mov.b32 	%f489, %r259;
	mul.f32 	%f490, %f488, %f489;
	abs.f32 	%f491, %f474;
	setp.gt.f32 	%p82, %f491, 0f43180000;
	setp.lt.f32 	%p83, %f474, 0f00000000;
	selp.f32 	%f492, 0f00000000, 0f7F800000, %p83;
	selp.f32 	%f58, %f492, %f490, %p82;
	setp.eq.f32 	%p84, %f56, 0f00000000;
	setp.eq.f32 	%p85, %f439, 0f7F800000;
	or.pred  	%p4, %p84, %p85;
	add.f32 	%f493, %f56, %f56;
	mov.b32 	%r260, %f493;
	and.b32  	%r261, %r260, 2147483647;
	mov.b32 	%f59, %r261;
	add.f32 	%f494, %f271, %f271;
	selp.f32 	%f60, %f494, %f271, %p60;
	mov.b32 	%r416, 0;
	selp.f32 	%f578, %f44, %f43, %p2;
	selp.f32 	%f671, %f49, %f48, %p3;
	selp.f32 	%f858, %f59, %f58, %p4;
$L__BB2_54:
	mul.wide.u32 	%rd138, %r416, 4;
	mov.u64 	%rd139, A_thetas;
	add.s64 	%rd140, %rd139, %rd138;
	ld.global.nc.f32 	%f495, [%rd140];
	sub.f32 	%f496, %f60, %f495;
	mul.f32 	%f497, %f496, 0f3F22F983;
	cvt.rni.s32.f32 	%r262, %f497;
	cvt.rn.f32.s32 	%f498, %r262;
	fma.rn.f32 	%f499, %f498, 0fBFC90FDA, %f496;
	fma.rn.f32 	%f500, %f498, 0fB3A22168, %f499;
	fma.rn.f32 	%f501, %f498, 0fA7C234C5, %f500;
	abs.f32 	%f502, %f496;
	setp.ltu.f32 	%p86, %f502, 0f47CE4780;
	setp.eq.f32 	%p87, %f502, 0f7F800000;
	mov.b32 	%r57, %f496;
	shr.u32 	%r263, %r57, 23;
	and.b32  	%r264, %r263, 224;
	add.s32 	%r265, %r264, -128;
	shl.b32 	%r266, %r57, 8;
	or.b32  	%r58, %r266, -2147483648;
	shr.u32 	%r267, %r265, 5;
	and.b32  	%r59, %r263, 31;
	mul.wide.u32 	%rd141, %r267, 4;
	sub.s64 	%rd42, %rd10, %rd141;
	sub.s32 	%r60, 32, %r59;
	mov.f32 	%f503, 0f00000000;
	mul.rn.f32 	%f504, %f496, %f503;
	or.pred  	%p5, %p86, %p87;
	selp.b32 	%r432, %r262, 0, %p86;
	selp.f32 	%f893, %f501, %f504, %p86;
	mov.u32 	%r420, %r432;
	mov.f32 	%f887, %f893;
	@%p5 bra 	$L__BB2_60;
	mov.b64 	%rd199, 0;
	mov.b32 	%r417, 0;
$L__BB2_56:
	.pragma "nounroll";
	mul.wide.u32 	%rd143, %r417, 4;
	mov.u64 	%rd144, __cudart_i2opi_f;
	add.s64 	%rd145, %rd144, %rd143;
	ld.global.nc.u32 	%r269, [%rd145];
	mad.wide.u32 	%rd146, %r269, %r58, %rd199;
	shr.u64 	%rd199, %rd146, 32;
	add.s64 	%rd147, %rd10, %rd143;
	st.local.u32 	[%rd147], %rd146;
	add.s32 	%r417, %r417, 1;
	setp.ne.s32 	%p88, %r417, 6;
	@%p88 bra 	$L__BB2_56;
	setp.eq.s32 	%p89, %r59, 0;
	st.local.u32 	[%rd10+24], %rd199;
	ld.local.u32 	%r418, [%rd42+24];
	ld.local.u32 	%r419, [%rd42+20];
	@%p89 bra 	$L__BB2_59;
	shl.b32 	%r270, %r418, %r59;
	shr.u32 	%r271, %r419, %r60;
	add.s32 	%r418, %r271, %r270;
	shl.b32 	%r272, %r419, %r59;
	ld.local.u32 	%r273, [%rd42+16];
	shr.u32 	%r274, %r273, %r60;
	add.s32 	%r419, %r274, %r272;
$L__BB2_59:
	setp.lt.s32 	%p90, %r57, 0;
	shr.u32 	%r275, %r418, 30;
	shf.l.wrap.b32 	%r276, %r419, %r418, 2;
	shl.b32 	%r277, %r419, 2;
	shr.u32 	%r278, %r276, 31;
	add.s32 	%r279, %r278, %r275;
	neg.s32 	%r280, %r279;
	selp.b32 	%r420, %r280, %r279, %p90;
	xor.b32  	%r281, %r276, %r57;
	shr.s32 	%r282, %r276, 31;
	xor.b32  	%r283, %r282, %r276;
	xor.b32  	%r284, %r282, %r277;
	cvt.u64.u32 	%rd148, %r283;
	shl.b64 	%rd149, %rd148, 32;
	cvt.u64.u32 	%rd150, %r284;
	or.b64  	%rd151, %rd149, %rd150;
	cvt.rn.f64.s64 	%fd22, %rd151;
	mul.f64 	%fd23, %fd22, 0d3BF921FB54442D19;
	cvt.rn.f32.f64 	%f505, %fd23;
	neg.f32 	%f506, %f505;
	setp.lt.s32 	%p91, %r281, 0;
	selp.f32 	%f887, %f506, %f505, %p91;
$L__BB2_60:
	add.s32 	%r285, %r420, 1;
	mul.rn.f32 	%f508, %f887, %f887;
	and.b32  	%r286, %r420, 1;
	setp.eq.b32 	%p92, %r286, 1;
	selp.f32 	%f509, %f887, 0f3F800000, %p92;
	fma.rn.f32 	%f510, %f508, %f509, 0f00000000;
	fma.rn.f32 	%f511, %f508, 0f37CBAC00, 0fBAB607ED;
	selp.f32 	%f512, 0fB94D4153, %f511, %p92;
	selp.f32 	%f513, 0f3C0885E4, 0f3D2AAABB, %p92;
	fma.rn.f32 	%f514, %f512, %f508, %f513;
	selp.f32 	%f515, 0fBE2AAAA8, 0fBEFFFFFF, %p92;
	fma.rn.f32 	%f516, %f514, %f508, %f515;
	fma.rn.f32 	%f517, %f516, %f510, %f509;
	and.b32  	%r287, %r285, 2;
	setp.eq.s32 	%p93, %r287, 0;
	mov.f32 	%f518, 0f00000000;
	sub.f32 	%f519, %f518, %f517;
	selp.f32 	%f520, %f517, %f519, %p93;
	add.f32 	%f64, %f520, 0f3F800000;
	abs.f32 	%f65, %f64;
	setp.eq.f32 	%p94, %f64, 0f3F800000;
	mov.f32 	%f888, 0f3F800000;
	@%p94 bra 	$L__BB2_65;
	setp.num.f32 	%p95, %f65, %f65;
	@%p95 bra 	$L__BB2_63;
	mov.f32 	%f576, 0f41000000;
	add.rn.f32 	%f888, %f64, %f576;
	bra.uni 	$L__BB2_65;
$L__BB2_63:
	setp.lt.f32 	%p96, %f65, 0f00800000;
	mul.f32 	%f521, %f65, 0f4B800000;
	selp.f32 	%f522, %f521, %f65, %p96;
	mov.b32 	%r288, %f522;
	add.s32 	%r289, %r288, -1060439283;
	and.b32  	%r290, %r289, -8388608;
	sub.s32 	%r291, %r288, %r290;
	mov.b32 	%f523, %r291;
	cvt.rn.f32.s32 	%f524, %r290;
	selp.f32 	%f525, 0fC1C00000, 0f00000000, %p96;
	fma.rn.f32 	%f526, %f524, 0f34000000, %f525;
	add.f32 	%f527, %f523, 0fBF800000;
	add.f32 	%f528, %f523, 0f3F800000;
	rcp.approx.ftz.f32 	%f529, %f528;
	add.f32 	%f530, %f527, %f527;
	mul.f32 	%f531, %f530, %f529;
	mul.f32 	%f532, %f531, %f531;
	neg.f32 	%f533, %f531;
	sub.f32 	%f534, %f527, %f531;
	add.f32 	%f535, %f534, %f534;
	fma.rn.f32 	%f536, %f533, %f527, %f535;
	mul.rn.f32 	%f537, %f529, %f536;
	fma.rn.f32 	%f538, %f532, 0f3A2C32E4, 0f3B52E7DB;
	fma.rn.f32 	%f539, %f538, %f532, 0f3C93BB73;
	fma.rn.f32 	%f540, %f539, %f532, 0f3DF6384F;
	mul.rn.f32 	%f541, %f540, %f532;
	fma.rn.f32 	%f542, %f531, 0f3FB8AA3B, %f526;
	mul.f32 	%f543, %f541, 0f40400000;
	sub.f32 	%f544, %f526, %f542;
	fma.rn.f32 	%f545, %f531, 0f3FB8AA3B, %f544;
	fma.rn.f32 	%f546, %f537, 0f3FB8AA3B, %f545;
	fma.rn.f32 	%f547, %f531, 0f32A55E34, %f546;
	fma.rn.f32 	%f548, %f543, %f537, %f547;
	fma.rn.f32 	%f549, %f541, %f531, %f548;
	add.rn.f32 	%f550, %f542, %f549;
	mov.f32 	%f551, 0f41000000;
	mul.rn.f32 	%f552, %f550, %f551;
	cvt.rni.f32.f32 	%f553, %f552;
	sub.f32 	%f554, %f552, %f553;
	neg.f32 	%f555, %f552;
	fma.rn.f32 	%f556, %f550, 0f41000000, %f555;
	neg.f32 	%f557, %f542;
	add.rn.f32 	%f558, %f550, %f557;
	neg.f32 	%f559, %f558;
	add.rn.f32 	%f560, %f549, %f559;
	fma.rn.f32 	%f561, %f560, 0f41000000, %f556;
	add.f32 	%f562, %f554, %f561;
	setp.gt.f32 	%p97, %f553, 0f00000000;
	selp.b32 	%r292, 0, -2097152000, %p97;
	setp.neu.f32 	%p98, %f64, 0f00000000;
	setp.neu.f32 	%p99, %f65, 0f7F800000;
	setp.lt.f32 	%p100, %f552, 0f00000000;
	selp.f32 	%f563, 0f00000000, 0f7F800000, %p100;
	abs.f32 	%f564, %f552;
	setp.gt.f32 	%p101, %f564, 0f43180000;
	cvt.rzi.s32.f32 	%r293, %f553;
	shl.b32 	%r294, %r293, 23;
	sub.s32 	%r295, %r294, %r292;
	mov.b32 	%f565, %r295;
	add.s32 	%r296, %r292, 2130706432;
	mov.b32 	%f566, %r296;
	fma.rn.f32 	%f567, %f562, 0f391FCB8E, 0f3AAF85ED;
	fma.rn.f32 	%f568, %f567, %f562, 0f3C1D9856;
	fma.rn.f32 	%f569, %f568, %f562, 0f3D6357BB;
	fma.rn.f32 	%f570, %f569, %f562, 0f3E75FDEC;
	fma.rn.f32 	%f571, %f570, %f562, 0f3F317218;
	fma.rn.f32 	%f572, %f571, %f562, 0f3F800000;
	mul.f32 	%f573, %f572, %f566;
	mul.f32 	%f574, %f573, %f565;
	selp.f32 	%f888, %f563, %f574, %p101;
	and.pred  	%p102, %p98, %p99;
	@%p102 bra 	$L__BB2_65;
	add.f32 	%f575, %f64, %f64;
	mov.b32 	%r297, %f575;
	and.b32  	%r298, %r297, 2147483647;
	mov.b32 	%f888, %r298;
$L__BB2_65:
	setp.nan.f32 	%p103, %f274, %f274;
	setp.eq.f32 	%p104, %f41, 0f3F800000;
	mul.f32 	%f577, %f888, 0fC1600000;
	selp.f32 	%f579, %f45, %f578, %p103;
	mul.f32 	%f580, %f579, 0fC0C00000;
	selp.f32 	%f581, 0fC0C00000, %f580, %p104;
	fma.rn.f32 	%f582, %f581, 0f3BBB989D, 0f3F000000;
	cvt.sat.f32.f32 	%f583, %f582;
	mov.f32 	%f584, 0f4B400001;
	mov.f32 	%f585, 0f437C0000;
	fma.rm.f32 	%f586, %f583, %f585, %f584;
	add.f32 	%f587, %f586, 0fCB40007F;
	neg.f32 	%f588, %f587;
	fma.rn.f32 	%f589, %f581, 0f3FB8AA3B, %f588;
	fma.rn.f32 	%f590, %f581, 0f32A57060, %f589;
	mov.b32 	%r299, %f586;
	shl.b32 	%r300, %r299, 23;
	mov.b32 	%f591, %r300;
	ex2.approx.ftz.f32 	%f592, %f590;
	mul.f32 	%f593, %f592, %f591;
	mul.f32 	%f594, %f577, %f593;
	mul.f32 	%f595, %f884, %f594;
	mul.f32 	%f596, %f886, %f595;
	shl.b32 	%r301, %r416, 2;
	add.s32 	%r302, %r301, %r55;
	cvt.s64.s32 	%rd152, %r302;
	add.s64 	%rd153, %rd17, %rd152;
	shl.b64 	%rd154, %rd153, 2;
	add.s64 	%rd45, %rd191, %rd154;
	atom.global.add.f32 	%f597, [%rd45+256], %f596;
	mov.u32 	%r424, %r432;
	mov.f32 	%f889, %f893;
	@%p5 bra 	$L__BB2_71;
	mov.b64 	%rd200, 0;
	mov.b32 	%r421, 0;
$L__BB2_67:
	.pragma "nounroll";
	mul.wide.u32 	%rd156, %r421, 4;
	mov.u64 	%rd157, __cudart_i2opi_f;
	add.s64 	%rd158, %rd157, %rd156;
	ld.global.nc.u32 	%r304, [%rd158];
	mad.wide.u32 	%rd159, %r304, %r58, %rd200;
	shr.u64 	%rd200, %rd159, 32;
	add.s64 	%rd160, %rd10, %rd156;
	st.local.u32 	[%rd160], %rd159;
	add.s32 	%r421, %r421, 1;
	setp.ne.s32 	%p105, %r421, 6;
	@%p105 bra 	$L__BB2_67;
	setp.eq.s32 	%p106, %r59, 0;
	st.local.u32 	[%rd10+24], %rd200;
	ld.local.u32 	%r422, [%rd42+24];
	ld.local.u32 	%r423, [%rd42+20];
	@%p106 bra 	$L__BB2_70;
	shl.b32 	%r305, %r422, %r59;
	shr.u32 	%r306, %r423, %r60;
	add.s32 	%r422, %r306, %r305;
	shl.b32 	%r307, %r423, %r59;
	ld.local.u32 	%r308, [%rd42+16];
	shr.u32 	%r309, %r308, %r60;
	add.s32 	%r423, %r309, %r307;
$L__BB2_70:
	setp.lt.s32 	%p107, %r57, 0;
	shr.u32 	%r310, %r422, 30;
	shf.l.wrap.b32 	%r311, %r423, %r422, 2;
	shl.b32 	%r312, %r423, 2;
	shr.u32 	%r313, %r311, 31;
	add.s32 	%r314, %r313, %r310;
	neg.s32 	%r315, %r314;
	selp.b32 	%r424, %r315, %r314, %p107;
	xor.b32  	%r316, %r311, %r57;
	shr.s32 	%r317, %r311, 31;
	xor.b32  	%r318, %r317, %r311;
	xor.b32  	%r319, %r317, %r312;
	cvt.u64.u32 	%rd161, %r318;
	shl.b64 	%rd162, %rd161, 32;
	cvt.u64.u32 	%rd163, %r319;
	or.b64  	%rd164, %rd162, %rd163;
	cvt.rn.f64.s64 	%fd24, %rd164;
	mul.f64 	%fd25, %fd24, 0d3BF921FB54442D19;
	cvt.rn.f32.f64 	%f598, %fd25;
	neg.f32 	%f599, %f598;
	setp.lt.s32 	%p108, %r316, 0;
	selp.f32 	%f889, %f599, %f598, %p108;
$L__BB2_71:
	add.s32 	%r320, %r424, 1;
	mul.rn.f32 	%f601, %f889, %f889;
	and.b32  	%r321, %r424, 1;
	setp.eq.b32 	%p109, %r321, 1;
	selp.f32 	%f602, %f889, 0f3F800000, %p109;
	fma.rn.f32 	%f603, %f601, %f602, 0f00000000;
	fma.rn.f32 	%f604, %f601, 0f37CBAC00, 0fBAB607ED;
	selp.f32 	%f605, 0fB94D4153, %f604, %p109;
	selp.f32 	%f606, 0f3C0885E4, 0f3D2AAABB, %p109;
	fma.rn.f32 	%f607, %f605, %f601, %f606;
	selp.f32 	%f608, 0fBE2AAAA8, 0fBEFFFFFF, %p109;
	fma.rn.f32 	%f609, %f607, %f601, %f608;
	fma.rn.f32 	%f610, %f609, %f603, %f602;
	and.b32  	%r322, %r320, 2;
	setp.eq.s32 	%p110, %r322, 0;
	mov.f32 	%f611, 0f00000000;
	sub.f32 	%f612, %f611, %f610;
	selp.f32 	%f613, %f610, %f612, %p110;
	add.f32 	%f72, %f613, 0f3F800000;
	abs.f32 	%f73, %f72;
	setp.eq.f32 	%p111, %f72, 0f3F800000;
	mov.f32 	%f890, 0f3F800000;
	@%p111 bra 	$L__BB2_76;
	setp.nan.f32 	%p112, %f73, %f73;
	@%p112 bra 	$L__BB2_75;
	setp.lt.f32 	%p113, %f73, 0f00800000;
	mul.f32 	%f614, %f73, 0f4B800000;
	selp.f32 	%f615, %f614, %f73, %p113;
	mov.b32 	%r323, %f615;
	add.s32 	%r324, %r323, -1060439283;
	and.b32  	%r325, %r324, -8388608;
	sub.s32 	%r326, %r323, %r325;
	mov.b32 	%f616, %r326;
	cvt.rn.f32.s32 	%f617, %r325;
	selp.f32 	%f618, 0fC1C00000, 0f00000000, %p113;
	fma.rn.f32 	%f619, %f617, 0f34000000, %f618;
	add.f32 	%f620, %f616, 0fBF800000;
	add.f32 	%f621, %f616, 0f3F800000;
	rcp.approx.ftz.f32 	%f622, %f621;
	add.f32 	%f623, %f620, %f620;
	mul.f32 	%f624, %f623, %f622;
	mul.f32 	%f625, %f624, %f624;
	neg.f32 	%f626, %f624;
	sub.f32 	%f627, %f620, %f624;
	add.f32 	%f628, %f627, %f627;
	fma.rn.f32 	%f629, %f626, %f620, %f628;
	mul.rn.f32 	%f630, %f622, %f629;
	fma.rn.f32 	%f631, %f625, 0f3A2C32E4, 0f3B52E7DB;
	fma.rn.f32 	%f632, %f631, %f625, 0f3C93BB73;
	fma.rn.f32 	%f633, %f632, %f625, 0f3DF6384F;
	mul.rn.f32 	%f634, %f633, %f625;
	fma.rn.f32 	%f635, %f624, 0f3FB8AA3B, %f619;
	mul.f32 	%f636, %f634, 0f40400000;
	sub.f32 	%f637, %f619, %f635;
	fma.rn.f32 	%f638, %f624, 0f3FB8AA3B, %f637;
	fma.rn.f32 	%f639, %f630, 0f3FB8AA3B, %f638;
	fma.rn.f32 	%f640, %f624, 0f32A55E34, %f639;
	fma.rn.f32 	%f641, %f636, %f630, %f640;
	fma.rn.f32 	%f642, %f634, %f624, %f641;
	add.rn.f32 	%f643, %f635, %f642;
	mov.f32 	%f644, 0f41000000;
	mul.rn.f32 	%f645, %f643, %f644;
	cvt.rni.f32.f32 	%f646, %f645;
	sub.f32 	%f647, %f645, %f646;
	neg.f32 	%f648, %f645;
	fma.rn.f32 	%f649, %f643, 0f41000000, %f648;
	neg.f32 	%f650, %f635;
	add.rn.f32 	%f651, %f643, %f650;
	neg.f32 	%f652, %f651;
	add.rn.f32 	%f653, %f642, %f652;
	fma.rn.f32 	%f654, %f653, 0f41000000, %f649;
	add.f32 	%f655, %f647, %f654;
	setp.gt.f32 	%p114, %f646, 0f00000000;
	selp.b32 	%r327, 0, -2097152000, %p114;
	setp.neu.f32 	%p115, %f72, 0f00000000;
	setp.neu.f32 	%p116, %f73, 0f7F800000;
	setp.lt.f32 	%p117, %f645, 0f00000000;
	selp.f32 	%f656, 0f00000000, 0f7F800000, %p117;
	abs.f32 	%f657, %f645;
	setp.gt.f32 	%p118, %f657, 0f43180000;
	cvt.rzi.s32.f32 	%r328, %f646;
	shl.b32 	%r329, %r328, 23;
	sub.s32 	%r330, %r329, %r327;
	mov.b32 	%f658, %r330;
	add.s32 	%r331, %r327, 2130706432;
	mov.b32 	%f659, %r331;
	fma.rn.f32 	%f660, %f655, 0f391FCB8E, 0f3AAF85ED;
	fma.rn.f32 	%f661, %f660, %f655, 0f3C1D9856;
	fma.rn.f32 	%f662, %f661, %f655, 0f3D6357BB;
	fma.rn.f32 	%f663, %f662, %f655, 0f3E75FDEC;
	fma.rn.f32 	%f664, %f663, %f655, 0f3F317218;
	fma.rn.f32 	%f665, %f664, %f655, 0f3F800000;
	mul.f32 	%f666, %f665, %f659;
	mul.f32 	%f667, %f666, %f658;
	selp.f32 	%f890, %f656, %f667, %p118;
	and.pred  	%p119, %p115, %p116;
	@%p119 bra 	$L__BB2_76;
	add.f32 	%f668, %f72, %f72;
	mov.b32 	%r332, %f668;
	and.b32  	%r333, %r332, 2147483647;
	mov.b32 	%f890, %r333;
	bra.uni 	$L__BB2_76;
$L__BB2_75:
	mov.f32 	%f669, 0f41000000;
	add.rn.f32 	%f890, %f72, %f669;
$L__BB2_76:
	setp.nan.f32 	%p120, %f330, %f330;
	setp.eq.f32 	%p121, %f46, 0f3F800000;
	mul.f32 	%f670, %f890, 0fC1600000;
	selp.f32 	%f672, %f50, %f671, %p120;
	mul.f32 	%f673, %f672, 0fC0C00000;
	selp.f32 	%f674, 0fC0C00000, %f673, %p121;
	fma.rn.f32 	%f675, %f674, 0f3BBB989D, 0f3F000000;
	cvt.sat.f32.f32 	%f676, %f675;
	mov.f32 	%f677, 0f4B400001;
	mov.f32 	%f678, 0f437C0000;
	fma.rm.f32 	%f679, %f676, %f678, %f677;
	add.f32 	%f680, %f679, 0fCB40007F;
	neg.f32 	%f681, %f680;
	fma.rn.f32 	%f682, %f674, 0f3FB8AA3B, %f681;
	fma.rn.f32 	%f683, %f674, 0f32A57060, %f682;
	mov.b32 	%r334, %f679;
	shl.b32 	%r335, %r334, 23;
	mov.b32 	%f684, %r335;
	ex2.approx.ftz.f32 	%f685, %f683;
	mul.f32 	%f686, %f685, %f684;
	mul.f32 	%f687, %f670, %f686;
	mul.f32 	%f688, %f884, %f687;
	mul.f32 	%f689, %f886, %f688;
	atom.global.add.f32 	%f690, [%rd45+260], %f689;
	mov.u32 	%r428, %r432;
	mov.f32 	%f891, %f893;
	@%p5 bra 	$L__BB2_82;
	mov.b64 	%rd201, 0;
	mov.b32 	%r425, 0;
$L__BB2_78:
	.pragma "nounroll";
	mul.wide.u32 	%rd166, %r425, 4;
	mov.u64 	%rd167, __cudart_i2opi_f;
	add.s64 	%rd168, %rd167, %rd166;
	ld.global.nc.u32 	%r337, [%rd168];
	mad.wide.u32 	%rd169, %r337, %r58, %rd201;
	shr.u64 	%rd201, %rd169, 32;
	add.s64 	%rd170, %rd10, %rd166;
	st.local.u32 	[%rd170], %rd169;
	add.s32 	%r425, %r425, 1;
	setp.ne.s32 	%p122, %r425, 6;
	@%p122 bra 	$L__BB2_78;
	setp.eq.s32 	%p123, %r59, 0;
	st.local.u32 	[%rd10+24], %rd201;
	ld.local.u32 	%r426, [%rd42+24];
	ld.local.u32 	%r427, [%rd42+20];
	@%p123 bra 	$L__BB2_81;
	shl.b32 	%r338, %r426, %r59;
	shr.u32 	%r339, %r427, %r60;
	add.s32 	%r426, %r339, %r338;
	shl.b32 	%r340, %r427, %r59;
	ld.local.u32 	%r341, [%rd42+16];
	shr.u32 	%r342, %r341, %r60;
	add.s32 	%r427, %r342, %r340;
$L__BB2_81:
	setp.lt.s32 	%p124, %r57, 0;
	shr.u32 	%r343, %r426, 30;
	shf.l.wrap.b32 	%r344, %r427, %r426, 2;
	shl.b32 	%r345, %r427, 2;
	shr.u32 	%r346, %r344, 31;
	add.s32 	%r347, %r346, %r343;
	neg.s32 	%r348, %r347;
	selp.b32 	%r428, %r348, %r347, %p124;
	xor.b32  	%r349, %r344, %r57;
	shr.s32 	%r350, %r344, 31;
	xor.b32  	%r351, %r350, %r344;
	xor.b32  	%r352, %r350, %r345;
	cvt.u64.u32 	%rd171, %r351;
	shl.b64 	%rd172, %rd171, 32;
	cvt.u64.u32 	%rd173, %r352;
	or.b64  	%rd174, %rd172, %rd173;
	cvt.rn.f64.s64 	%fd26, %rd174;
	mul.f64 	%fd27, %fd26, 0d3BF921FB54442D19;
	cvt.rn.f32.f64 	%f691, %fd27;
	neg.f32 	%f692, %f691;
	setp.lt.s32 	%p125, %r349, 0;
	selp.f32 	%f891, %f692, %f691, %p125;
$L__BB2_82:
	add.s32 	%r353, %r428, 1;
	mul.rn.f32 	%f694, %f891, %f891;
	and.b32  	%r354, %r428, 1;
	setp.eq.b32 	%p126, %r354, 1;
	selp.f32 	%f695, %f891, 0f3F800000, %p126;
	fma.rn.f32 	%f696, %f694, %f695, 0f00000000;
	fma.rn.f32 	%f697, %f694, 0f37CBAC00, 0fBAB607ED;
	selp.f32 	%f698, 0fB94D4153, %f697, %p126;
	selp.f32 	%f699, 0f3C0885E4, 0f3D2AAABB, %p126;
	fma.rn.f32 	%f700, %f698, %f694, %f699;
	selp.f32 	%f701, 0fBE2AAAA8, 0fBEFFFFFF, %p126;
	fma.rn.f32 	%f702, %f700, %f694, %f701;
	fma.rn.f32 	%f703, %f702, %f696, %f695;
	and.b32  	%r355, %r353, 2;
	setp.eq.s32 	%p127, %r355, 0;
	mov.f32 	%f704, 0f00000000;
	sub.f32 	%f705, %f704, %f703;
	selp.f32 	%f706, %f703, %f705, %p127;
	add.f32 	%f80, %f706, 0f3F800000;
	abs.f32 	%f81, %f80;
	setp.eq.f32 	%p128, %f80, 0f3F800000;
	mov.f32 	%f892, 0f3F800000;
	@%p128 bra 	$L__BB2_87;
	setp.nan.f32 	%p129, %f81, %f81;
	@%p129 bra 	$L__BB2_86;
	setp.lt.f32 	%p130, %f81, 0f00800000;
	mul.f32 	%f707, %f81, 0f4B800000;
	selp.f32 	%f708, %f707, %f81, %p130;
	mov.b32 	%r356, %f708;
	add.s32 	%r357, %r356, -1060439283;
	and.b32  	%r358, %r357, -8388608;
	sub.s32 	%r359, %r356, %r358;
	mov.b32 	%f709, %r359;
	cvt.rn.f32.s32 	%f710, %r358;
	selp.f32 	%f711, 0fC1C00000, 0f00000000, %p130;
	fma.rn.f32 	%f712, %f710, 0f34000000, %f711;
	add.f32 	%f713, %f709, 0fBF800000;
	add.f32 	%f714, %f709, 0f3F800000;
	rcp.approx.ftz.f32 	%f715, %f714;
	add.f32 	%f716, %f713, %f713;
	mul.f32 	%f717, %f716, %f715;
	mul.f32 	%f718, %f717, %f717;
	neg.f32 	%f719, %f717;
	sub.f32 	%f720, %f713, %f717;
	add.f32 	%f721, %f720, %f720;
	fma.rn.f32 	%f722, %f719, %f713, %f721;
	mul.rn.f32 	%f723, %f715, %f722;
	fma.rn.f32 	%f724, %f718, 0f3A2C32E4, 0f3B52E7DB;
	fma.rn.f32 	%f725, %f724, %f718, 0f3C93BB73;
	fma.rn.f32 	%f726, %f725, %f718, 0f3DF6384F;
	mul.rn.f32 	%f727, %f726, %f718;
	fma.rn.f32 	%f728, %f717, 0f3FB8AA3B, %f712;
	mul.f32 	%f729, %f727, 0f40400000;
	sub.f32 	%f730, %f712, %f728;
	fma.rn.f32 	%f731, %f717, 0f3FB8AA3B, %f730;
	fma.rn.f32 	%f732, %f723, 0f3FB8AA3B, %f731;
	fma.rn.f32 	%f733, %f717, 0f32A55E34, %f732;
	fma.rn.f32 	%f734, %f729, %f723, %f733;
	fma.rn.f32 	%f735, %f727, %f717, %f734;
	add.rn.f32 	%f736, %f728, %f735;
	mov.f32 	%f737, 0f41000000;
	mul.rn.f32 	%f738, %f736, %f737;
	cvt.rni.f32.f32 	%f739, %f738;
	sub.f32 	%f740, %f738, %f739;
	neg.f32 	%f741, %f738;
	fma.rn.f32 	%f742, %f736, 0f41000000, %f741;
	neg.f32 	%f743, %f728;
	add.rn.f32 	%f744, %f736, %f743;
	neg.f32 	%f745, %f744;
	add.rn.f32 	%f746, %f735, %f745;
	fma.rn.f32 	%f747, %f746, 0f41000000, %f742;
	add.f32 	%f748, %f740, %f747;
	setp.gt.f32 	%p131, %f739, 0f00000000;
	selp.b32 	%r360, 0, -2097152000, %p131;
	setp.neu.f32 	%p132, %f80, 0f00000000;
	setp.neu.f32 	%p133, %f81, 0f7F800000;
	setp.lt.f32 	%p134, %f738, 0f00000000;
	selp.f32 	%f749, 0f00000000, 0f7F800000, %p134;
	abs.f32 	%f750, %f738;
	setp.gt.f32 	%p135, %f750, 0f43180000;
	cvt.rzi.s32.f32 	%r361, %f739;
	shl.b32 	%r362, %r361, 23;
	sub.s32 	%r363, %r362, %r360;
	mov.b32 	%f751, %r363;
	add.s32 	%r364, %r360, 2130706432;
	mov.b32 	%f752, %r364;
	fma.rn.f32 	%f753, %f748, 0f391FCB8E, 0f3AAF85ED;
	fma.rn.f32 	%f754, %f753, %f748, 0f3C1D9856;
	fma.rn.f32 	%f755, %f754, %f748, 0f3D6357BB;
	fma.rn.f32 	%f756, %f755, %f748, 0f3E75FDEC;
	fma.rn.f32 	%f757, %f756, %f748, 0f3F317218;
	fma.rn.f32 	%f758, %f757, %f748, 0f3F800000;
	mul.f32 	%f759, %f758, %f752;
	mul.f32 	%f760, %f759, %f751;
	selp.f32 	%f892, %f749, %f760, %p135;
	and.pred  	%p136, %p132, %p133;
	@%p136 bra 	$L__BB2_87;
	add.f32 	%f761, %f80, %f80;
	mov.b32 	%r365, %f761;
	and.b32  	%r366, %r365, 2147483647;
	mov.b32 	%f892, %r366;
	bra.uni 	$L__BB2_87;
$L__BB2_86:
	mov.f32 	%f762, 0f41000000;
	add.rn.f32 	%f892, %f80, %f762;
$L__BB2_87:
	setp.nan.f32 	%p137, %f52, %f52;
	setp.eq.f32 	%p138, %f51, 0f3F800000;
	mul.f32 	%f763, %f892, 0fC1600000;
	setp.eq.f32 	%p139, %f51, 0f00000000;
	setp.eq.f32 	%p140, %f52, 0f7F800000;
	selp.f32 	%f764, %f54, %f53, %p140;
	selp.f32 	%f765, %f54, %f764, %p139;
	selp.f32 	%f766, %f55, %f765, %p137;
	mul.f32 	%f767, %f766, 0fC0C00000;
	selp.f32 	%f768, 0fC0C00000, %f767, %p138;
	fma.rn.f32 	%f769, %f768, 0f3BBB989D, 0f3F000000;
	cvt.sat.f32.f32 	%f770, %f769;
	mov.f32 	%f771, 0f4B400001;
	mov.f32 	%f772, 0f437C0000;
	fma.rm.f32 	%f773, %f770, %f772, %f771;
	add.f32 	%f774, %f773, 0fCB40007F;
	neg.f32 	%f775, %f774;
	fma.rn.f32 	%f776, %f768, 0f3FB8AA3B, %f775;
	fma.rn.f32 	%f777, %f768, 0f32A57060, %f776;
	mov.b32 	%r367, %f773;
	shl.b32 	%r368, %r367, 23;
	mov.b32 	%f778, %r368;
	ex2.approx.ftz.f32 	%f779, %f777;
	mul.f32 	%f780, %f779, %f778;
	mul.f32 	%f781, %f763, %f780;
	mul.f32 	%f782, %f884, %f781;
	mul.f32 	%f783, %f886, %f782;
	atom.global.add.f32 	%f784, [%rd45+264], %f783;
	@%p5 bra 	$L__BB2_93;
	mov.b64 	%rd202, 0;
	mov.b32 	%r429, 0;
$L__BB2_89:
	.pragma "nounroll";
	mul.wide.u32 	%rd176, %r429, 4;
	mov.u64 	%rd177, __cudart_i2opi_f;
	add.s64 	%rd178, %rd177, %rd176;
	ld.global.nc.u32 	%r370, [%rd178];
	mad.wide.u32 	%rd179, %r370, %r58, %rd202;
	shr.u64 	%rd202, %rd179, 32;
	add.s64 	%rd180, %rd10, %rd176;
	st.local.u32 	[%rd180], %rd179;
	add.s32 	%r429, %r429, 1;
	setp.ne.s32 	%p141, %r429, 6;
	@%p141 bra 	$L__BB2_89;
	setp.eq.s32 	%p142, %r59, 0;
	st.local.u32 	[%rd10+24], %rd202;
	ld.local.u32 	%r430, [%rd42+24];
	ld.local.u32 	%r431, [%rd42+20];
	@%p142 bra 	$L__BB2_92;
	shl.b32 	%r371, %r430, %r59;
	shr.u32 	%r372, %r431, %r60;
	add.s32 	%r430, %r372, %r371;
	shl.b32 	%r373, %r431, %r59;
	ld.local.u32 	%r374, [%rd42+16];
	shr.u32 	%r375, %r374, %r60;
	add.s32 	%r431, %r375, %r373;
$L__BB2_92:
	setp.lt.s32 	%p143, %r57, 0;
	shr.u32 	%r376, %r430, 30;
	shf.l.wrap.b32 	%r377, %r431, %r430, 2;
	shl.b32 	%r378, %r431, 2;
	shr.u32 	%r379, %r377, 31;
	add.s32 	%r380, %r379, %r376;
	neg.s32 	%r381, %r380;
	selp.b32 	%r432, %r381, %r380, %p143;
	xor.b32  	%r382, %r377, %r57;
	shr.s32 	%r383, %r377, 31;
	xor.b32  	%r384, %r383, %r377;
	xor.b32  	%r385, %r383, %r378;
	cvt.u64.u32 	%rd181, %r384;
	shl.b64 	%rd182, %rd181, 32;
	cvt.u64.u32 	%rd183, %r385;
	or.b64  	%rd184, %rd182, %rd183;
	cvt.rn.f64.s64 	%fd28, %rd184;
	mul.f64 	%fd29, %fd28, 0d3BF921FB54442D19;
	cvt.rn.f32.f64 	%f785, %fd29;
	neg.f32 	%f786, %f785;
	setp.lt.s32 	%p144, %r382, 0;
	selp.f32 	%f893, %f786, %f785, %p144;
$L__BB2_93:
	add.s32 	%r386, %r432, 1;
	mul.rn.f32 	%f788, %f893, %f893;
	and.b32  	%r387, %r432, 1;
	setp.eq.b32 	%p145, %r387, 1;
	selp.f32 	%f789, %f893, 0f3F800000, %p145;
	fma.rn.f32 	%f790, %f788, %f789, 0f00000000;
	fma.rn.f32 	%f791, %f788, 0f37CBAC00, 0fBAB607ED;
	selp.f32 	%f792, 0fB94D4153, %f791, %p145;
	selp.f32 	%f793, 0f3C0885E4, 0f3D2AAABB, %p145;
	fma.rn.f32 	%f794, %f792, %f788, %f793;
	selp.f32 	%f795, 0fBE2AAAA8, 0fBEFFFFFF, %p145;
	fma.rn.f32 	%f796, %f794, %f788, %f795;
	fma.rn.f32 	%f797, %f796, %f790, %f789;
	and.b32  	%r388, %r386, 2;
	setp.eq.s32 	%p146, %r388, 0;
	mov.f32 	%f798, 0f00000000;
	sub.f32 	%f799, %f798, %f797;
	selp.f32 	%f800, %f797, %f799, %p146;
	add.f32 	%f88, %f800, 0f3F800000;
	abs.f32 	%f89, %f88;
	setp.eq.f32 	%p147, %f88, 0f3F800000;
	mov.f32 	%f894, 0f3F800000;
	@%p147 bra 	$L__BB2_98;
	setp.nan.f32 	%p148, %f89, %f89;
	@%p148 bra 	$L__BB2_97;
	setp.lt.f32 	%p149, %f89, 0f00800000;
	mul.f32 	%f801, %f89, 0f4B800000;
	selp.f32 	%f802, %f801, %f89, %p149;
	mov.b32 	%r389, %f802;
	add.s32 	%r390, %r389, -1060439283;
	and.b32  	%r391, %r390, -8388608;
	sub.s32 	%r392, %r389, %r391;
	mov.b32 	%f803, %r392;
	cvt.rn.f32.s32 	%f804, %r391;
	selp.f32 	%f805, 0fC1C00000, 0f00000000, %p149;
	fma.rn.f32 	%f806, %f804, 0f34000000, %f805;
	add.f32 	%f807, %f803, 0fBF800000;
	add.f32 	%f808, %f803, 0f3F800000;
	rcp.approx.ftz.f32 	%f809, %f808;
	add.f32 	%f810, %f807, %f807;
	mul.f32 	%f811, %f810, %f809;
	mul.f32 	%f812, %f811, %f811;
	neg.f32 	%f813, %f811;
	sub.f32 	%f814, %f807, %f811;
	add.f32 	%f815, %f814, %f814;
	fma.rn.f32 	%f816, %f813, %f807, %f815;
	mul.rn.f32 	%f817, %f809, %f816;
	fma.rn.f32 	%f818, %f812, 0f3A2C32E4, 0f3B52E7DB;
	fma.rn.f32 	%f819, %f818, %f812, 0f3C93BB73;
	fma.rn.f32 	%f820, %f819, %f812, 0f3DF6384F;
	mul.rn.f32 	%f821, %f820, %f812;
	fma.rn.f32 	%f822, %f811, 0f3FB8AA3B, %f806;
	mul.f32 	%f823, %f821, 0f40400000;
	sub.f32 	%f824, %f806, %f822;
	fma.rn.f32 	%f825, %f811, 0f3FB8AA3B, %f824;
	fma.rn.f32 	%f826, %f817, 0f3FB8AA3B, %f825;
	fma.rn.f32 	%f827, %f811, 0f32A55E34, %f826;
	fma.rn.f32 	%f828, %f823, %f817, %f827;
	fma.rn.f32 	%f829, %f821, %f811, %f828;
	add.rn.f32 	%f830, %f822, %f829;
	mov.f32 	%f831, 0f41000000;
	mul.rn.f32 	%f832, %f830, %f831;
	cvt.rni.f32.f32 	%f833, %f832;
	sub.f32 	%f834, %f832, %f833;
	neg.f32 	%f835, %f832;
	fma.rn.f32 	%f836, %f830, 0f41000000, %f835;
	neg.f32 	%f837, %f822;
	add.rn.f32 	%f838, %f830, %f837;
	neg.f32 	%f839, %f838;
	add.rn.f32 	%f840, %f829, %f839;
	fma.rn.f32 	%f841, %f840, 0f41000000, %f836;
	add.f32 	%f842, %f834, %f841;
	setp.gt.f32 	%p150, %f833, 0f00000000;
	selp.b32 	%r393, 0, -2097152000, %p150;
	setp.neu.f32 	%p151, %f88, 0f00000000;
	setp.neu.f32 	%p152, %f89, 0f7F800000;
	setp.lt.f32 	%p153, %f832, 0f00000000;
	selp.f32 	%f843, 0f00000000, 0f7F800000, %p153;
	abs.f32 	%f844, %f832;
	setp.gt.f32 	%p154, %f844, 0f43180000;
	cvt.rzi.s32.f32 	%r394, %f833;
	shl.b32 	%r395, %r394, 23;
	sub.s32 	%r396, %r395, %r393;
	mov.b32 	%f845, %r396;
	add.s32 	%r397, %r393, 2130706432;
	mov.b32 	%f846, %r397;
	fma.rn.f32 	%f847, %f842, 0f391FCB8E, 0f3AAF85ED;
	fma.rn.f32 	%f848, %f847, %f842, 0f3C1D9856;
	fma.rn.f32 	%f849, %f848, %f842, 0f3D6357BB;
	fma.rn.f32 	%f850, %f849, %f842, 0f3E75FDEC;
	fma.rn.f32 	%f851, %f850, %f842, 0f3F317218;
	fma.rn.f32 	%f852, %f851, %f842, 0f3F800000;
	mul.f32 	%f853, %f852, %f846;
	mul.f32 	%f854, %f853, %f845;
	selp.f32 	%f894, %f843, %f854, %p154;
	and.pred  	%p155, %p151, %p152;
	@%p155 bra 	$L__BB2_98;
	add.f32 	%f855, %f88, %f88;
	mov.b32 	%r398, %f855;
	and.b32  	%r399, %r398, 2147483647;
	mov.b32 	%f894, %r399;
	bra.uni 	$L__BB2_98;
$L__BB2_97:
	mov.f32 	%f856, 0f41000000;
	add.rn.f32 	%f894, %f88, %f856;
$L__BB2_98:
	setp.nan.f32 	%p156, %f439, %f439;
	setp.eq.f32 	%p157, %f56, 0f3F800000;
	mul.f32 	%f857, %f894, 0fC1600000;
	mov.f32 	%f859, 0f40000000;
	add.rn.f32 	%f860, %f56, %f859;
	selp.f32 	%f861, %f860, %f858, %p156;
	mul.f32 	%f862, %f861, 0fC0C00000;
	selp.f32 	%f863, 0fC0C00000, %f862, %p157;
	fma.rn.f32 	%f864, %f863, 0f3BBB989D, 0f3F000000;
	cvt.sat.f32.f32 	%f865, %f864;
	mov.f32 	%f866, 0f4B400001;
	mov.f32 	%f867, 0f437C0000;
	fma.rm.f32 	%f868, %f865, %f867, %f866;
	add.f32 	%f869, %f868, 0fCB40007F;
	neg.f32 	%f870, %f869;
	fma.rn.f32 	%f871, %f863, 0f3FB8AA3B, %f870;
	fma.rn.f32 	%f872, %f863, 0f32A57060, %f871;
	mov.b32 	%r400, %f868;
	shl.b32 	%r401, %r400, 23;
	mov.b32 	%f873, %r401;
	ex2.approx.ftz.f32 	%f874, %f872;
	mul.f32 	%f875, %f874, %f873;
	mul.f32 	%f876, %f857, %f875;
	mul.f32 	%f877, %f884, %f876;
	mul.f32 	%f878, %f886, %f877;
	atom.global.add.f32 	%f879, [%rd45+268], %f878;
	add.s32 	%r416, %r416, 1;
	setp.ne.s32 	%p158, %r416, 8;
	@%p158 bra 	$L__BB2_54;
$L__BB2_99:
	add.s64 	%rd197, %rd197, 1;
	cvt.u64.u32 	%rd185, %r3;
	setp.ne.s64 	%p159, %rd197, %rd185;
	@%p159 bra 	$L__BB2_41;
$L__BB2_100:
	add.s32 	%r402, %r402, 1;
	setp.ne.s32 	%p160, %r402, %r3;
	@%p160 bra 	$L__BB2_7;
$L__BB2_101:
	ret;

}
	// .globl	_ZN3cub18CUB_300001_SM_10006detail11EmptyKernelIvEEvv
.visible .entry _ZN3cub18CUB_300001_SM_10006detail11EmptyKernelIvEEvv()
{


	ret;

}


// ===== COMPILED SASS (sm_100) =====

	.target	sm_100

	.elftype	@"ET_EXEC"


//--------------------- .note.nv.tkinfo           --------------------------
	.section	.note.nv.tkinfo,"",@"SHT_NOTE"
	.sectionflags	@"SHF_NOTE_NV_TKINFO"
	.tkinfo
        /*0018*/ 	.word	0x00000002
        /*0030*/ 	.string	""
        /*0030*/ 	.string	"ptxas"
        /*0030*/ 	.string	"Cuda compilation tools, release 13.0, V13.0.88"
        /*0030*/ 	.string	"Build cuda_13.0.r13.0/compiler.36424714_0"
        /*0030*/ 	.string	"-arch sm_100 -m 64 "



//--------------------- .note.nv.cuinfo           --------------------------
	.section	.note.nv.cuinfo,"",@"SHT_NOTE"
	.sectionflags	@"SHF_NOTE_NV_CUINFO"
        /*0018*/ 	.short	0x0002
        /*001a*/ 	.short	0x0064
        /*001c*/ 	.short	0x0082
	.zero		2


//--------------------- .nv.info                  --------------------------
	.section	.nv.info,"",@"SHT_CUDA_INFO"
	.align	4


	//----- nvinfo : EIATTR_REGCOUNT
	.align		4
        /*0000*/ 	.byte	0x04, 0x2f
        /*0002*/ 	.short	(.L_45 - .L_44)
	.align		4
.L_44:
        /*0004*/ 	.word	index@(_Z7inversePKiPim)
        /*0008*/ 	.word	0x0000000a


	//----- nvinfo : EIATTR_FRAME_SIZE
	.align		4
.L_45:
        /*000c*/ 	.byte	0x04, 0x11
        /*000e*/ 	.short	(.L_47 - .L_46)
	.align		4
.L_46:
        /*0010*/ 	.word	index@(_Z7inversePKiPim)
        /*0014*/ 	.word	0x00000000


	//----- nvinfo : EIATTR_REGCOUNT
	.align		4
.L_47:
        /*0018*/ 	.byte	0x04, 0x2f
        /*001a*/ 	.short	(.L_49 - .L_48)
	.align		4
.L_48:
        /*001c*/ 	.word	index@(_Z7scatterPKiS0_Pim)
        /*0020*/ 	.word	0x0000000a


	//----- nvinfo : EIATTR_FRAME_SIZE
	.align		4
.L_49:
        /*0024*/ 	.byte	0x04, 0x11
        /*0026*/ 	.short	(.L_51 - .L_50)
	.align		4
.L_50:
        /*0028*/ 	.word	index@(_Z7scatterPKiS0_Pim)
        /*002c*/ 	.word	0x00000000


	//----- nvinfo : EIATTR_REGCOUNT
	.align		4
.L_51:
        /*0030*/ 	.byte	0x04, 0x2f
        /*0032*/ 	.short	(.L_53 - .L_52)
	.align		4
.L_52:
        /*0034*/ 	.word	index@(_Z9featurizePKfS0_S0_PKiS2_S2_iS2_PfS3_S3_S3_)
        /*0038*/ 	.word	0x00000036


	//----- nvinfo : EIATTR_FRAME_SIZE
	.align		4
.L_53:
        /*003c*/ 	.byte	0x04, 0x11
        /*003e*/ 	.short	(.L_55 - .L_54)
	.align		4
.L_54:
        /*0040*/ 	.word	index@($__internal_2_$__cuda_sm3x_div_rn_noftz_f32_slowpath)
        /*0044*/ 	.word	0x00000020


	//----- nvinfo : EIATTR_FRAME_SIZE
	.align		4
.L_55:
        /*0048*/ 	.byte	0x04, 0x11
        /*004a*/ 	.short	(.L_57 - .L_56)
	.align		4
.L_56:
        /*004c*/ 	.word	index@($__internal_1_$__cuda_sm20_sqrt_rn_f32_slowpath)
        /*0050*/ 	.word	0x00000020


	//----- nvinfo : EIATTR_FRAME_SIZE
	.align		4
.L_57:
        /*0054*/ 	.byte	0x04, 0x11
        /*0056*/ 	.short	(.L_59 - .L_58)
	.align		4
.L_58:
        /*0058*/ 	.word	index@($__internal_0_$__cuda_sm20_div_rn_f64_full)
        /*005c*/ 	.word	0x00000020


	//----- nvinfo : EIATTR_FRAME_SIZE
	.align		4
.L_59:
        /*0060*/ 	.byte	0x04, 0x11
        /*0062*/ 	.short	(.L_61 - .L_60)
	.align		4
.L_60:
        /*0064*/ 	.word	index@(_Z9featurizePKfS0_S0_PKiS2_S2_iS2_PfS3_S3_S3_)
        /*0068*/ 	.word	0x00000020


	//----- nvinfo : EIATTR_REGCOUNT
	.align		4
.L_61:
        /*006c*/ 	.byte	0x04, 0x2f
        /*006e*/ 	.short	(.L_63 - .L_62)
	.align		4
.L_62:
        /*0070*/ 	.word	index@(_ZN3cub18CUB_300001_SM_10006detail11EmptyKernelIvEEvv)
        /*0074*/ 	.word	0x00000004


	//----- nvinfo : EIATTR_FRAME_SIZE
	.align		4
.L_63:
        /*0078*/ 	.byte	0x04, 0x11
        /*007a*/ 	.short	(.L_65 - .L_64)
	.align		4
.L_64:
        /*007c*/ 	.word	index@(_ZN3cub18CUB_300001_SM_10006detail11EmptyKernelIvEEvv)
        /*0080*/ 	.word	0x00000000


	//----- nvinfo : EIATTR_MIN_STACK_SIZE
	.align		4
.L_65:
        /*0084*/ 	.byte	0x04, 0x12
        /*0086*/ 	.short	(.L_67 - .L_66)
	.align		4
.L_66:
        /*0088*/ 	.word	index@(_ZN3cub18CUB_300001_SM_10006detail11EmptyKernelIvEEvv)
        /*008c*/ 	.word	0x00000000


	//----- nvinfo : EIATTR_MIN_STACK_SIZE
	.align		4
.L_67:
        /*0090*/ 	.byte	0x04, 0x12
        /*0092*/ 	.short	(.L_69 - .L_68)
	.align		4
.L_68:
        /*0094*/ 	.word	index@(_Z9featurizePKfS0_S0_PKiS2_S2_iS2_PfS3_S3_S3_)
        /*0098*/ 	.word	0x00000020


	//----- nvinfo : EIATTR_MIN_STACK_SIZE
	.align		4
.L_69:
        /*009c*/ 	.byte	0x04, 0x12
        /*009e*/ 	.short	(.L_71 - .L_70)
	.align		4
.L_70:
        /*00a0*/ 	.word	index@(_Z7scatterPKiS0_Pim)
        /*00a4*/ 	.word	0x00000000


	//----- nvinfo : EIATTR_MIN_STACK_SIZE
	.align		4
.L_71:
        /*00a8*/ 	.byte	0x04, 0x12
        /*00aa*/ 	.short	(.L_73 - .L_72)
	.align		4
.L_72:
        /*00ac*/ 	.word	index@(_Z7inversePKiPim)
        /*00b0*/ 	.word	0x00000000
.L_73:


//--------------------- .nv.compat                --------------------------
	.section	.nv.compat,"",@"SHT_CUDA_COMPAT_INFO"
	.align	4
        /*0000*/ 	.byte	0x02, 0x09, 0x00, 0x00, 0x02, 0x02, 0x01, 0x00, 0x02, 0x05, 0x05, 0x00, 0x03, 0x07, 0x01, 0x01
        /*0010*/ 	.byte	0x02, 0x03, 0x00, 0x00, 0x02, 0x06, 0x01, 0x00, 0x04, 0x0b, 0x08, 0x00, 0x01, 0x00, 0x00, 0x00
        /*0020*/ 	.byte	0x00, 0x00, 0x00, 0x00


//--------------------- .nv.info._ZN3cub18CUB_300001_SM_10006detail11EmptyKernelIvEEvv --------------------------
	.section	.nv.info._ZN3cub18CUB_300001_SM_10006detail11EmptyKernelIvEEvv,"",@"SHT_CUDA_INFO"
	.sectionflags	@""
	.align	4


	//----- nvinfo : EIATTR_CUDA_API_VERSION
	.align		4
        /*0000*/ 	.byte	0x04, 0x37
        /*0002*/ 	.short	(.L_75 - .L_74)
.L_74:
        /*0004*/ 	.word	0x00000082


	//----- nvinfo : EIATTR_SPARSE_MMA_MASK
	.align		4
.L_75:
        /*0008*/ 	.byte	0x03, 0x50
        /*000a*/ 	.short	0x0000


	//----- nvinfo : EIATTR_MAXREG_COUNT
	.align		4
        /*000c*/ 	.byte	0x03, 0x1b
        /*000e*/ 	.short	0x00ff


	//----- nvinfo : EIATTR_MERCURY_ISA_VERSION
	.align		4
        /*0010*/ 	.byte	0x03, 0x5f
        /*0012*/ 	.short	0x0101


	//----- nvinfo : EIATTR_VRC_CTA_INIT_COUNT
	.align		4
        /*0014*/ 	.byte	0x02, 0x4a
	.zero		1
	.zero		1


	//----- nvinfo : EIATTR_EXIT_INSTR_OFFSETS
	.align		4
        /*0018*/ 	.byte	0x04, 0x1c
        /*001a*/ 	.short	(.L_77 - .L_76)


	//   ....[0]....
.L_76:
        /*001c*/ 	.word	0x00000010


	//----- nvinfo : EIATTR_SW_WAR
	.align		4
.L_77:
        /*0020*/ 	.byte	0x04, 0x36
        /*0022*/ 	.short	(.L_79 - .L_78)
.L_78:
        /*0024*/ 	.word	0x00000008
.L_79:


//--------------------- .nv.info._Z9featurizePKfS0_S0_PKiS2_S2_iS2_PfS3_S3_S3_ --------------------------
	.section	.nv.info._Z9featurizePKfS0_S0_PKiS2_S2_iS2_PfS3_S3_S3_,"",@"SHT_CUDA_INFO"
	.sectionflags	@""
	.align	4


	//----- nvinfo : EIATTR_CUDA_API_VERSION
	.align		4
        /*0000*/ 	.byte	0x04, 0x37
        /*0002*/ 	.short	(.L_81 - .L_80)
.L_80:
        /*0004*/ 	.word	0x00000082


	//----- nvinfo : EIATTR_KPARAM_INFO
	.align		4
.L_81:
        /*0008*/ 	.byte	0x04, 0x17
        /*000a*/ 	.short	(.L_83 - .L_82)
.L_82:
        /*000c*/ 	.word	0x00000000
        /*0010*/ 	.short	0x000b
        /*0012*/ 	.short	0x0058
        /*0014*/ 	.byte	0x00, 0xf5, 0x21, 0x00


	//----- nvinfo : EIATTR_KPARAM_INFO
	.align		4
.L_83:
        /*0018*/ 	.byte	0x04, 0x17
        /*001a*/ 	.short	(.L_85 - .L_84)
.L_84:
        /*001c*/ 	.word	0x00000000
        /*0020*/ 	.short	0x000a
        /*0022*/ 	.short	0x0050
        /*0024*/ 	.byte	0x00, 0xf5, 0x21, 0x00


	//----- nvinfo : EIATTR_KPARAM_INFO
	.align		4
.L_85:
        /*0028*/ 	.byte	0x04, 0x17
        /*002a*/ 	.short	(.L_87 - .L_86)
.L_86:
        /*002c*/ 	.word	0x00000000
        /*0030*/ 	.short	0x0009
        /*0032*/ 	.short	0x0048
        /*0034*/ 	.byte	0x00, 0xf5, 0x21, 0x00


	//----- nvinfo : EIATTR_KPARAM_INFO
	.align		4
.L_87:
        /*0038*/ 	.byte	0x04, 0x17
        /*003a*/ 	.short	(.L_89 - .L_88)
.L_88:
        /*003c*/ 	.word	0x00000000
        /*0040*/ 	.short	0x0008
        /*0042*/ 	.short	0x0040
        /*0044*/ 	.byte	0x00, 0xf5, 0x21, 0x00


	//----- nvinfo : EIATTR_KPARAM_INFO
	.align		4
.L_89:
        /*0048*/ 	.byte	0x04, 0x17
        /*004a*/ 	.short	(.L_91 - .L_90)
.L_90:
        /*004c*/ 	.word	0x00000000
        /*0050*/ 	.short	0x0007
        /*0052*/ 	.short	0x0038
        /*0054*/ 	.byte	0x00, 0xf5, 0x21, 0x00


	//----- nvinfo : EIATTR_KPARAM_INFO
	.align		4
.L_91:
        /*0058*/ 	.byte	0x04, 0x17
        /*005a*/ 	.short	(.L_93 - .L_92)
.L_92:
        /*005c*/ 	.word	0x00000000
        /*0060*/ 	.short	0x0006
        /*0062*/ 	.short	0x0030
        /*0064*/ 	.byte	0x00, 0xf0, 0x11, 0x00


	//----- nvinfo : EIATTR_KPARAM_INFO
	.align		4
.L_93:
        /*0068*/ 	.byte	0x04, 0x17
        /*006a*/ 	.short	(.L_95 - .L_94)
.L_94:
        /*006c*/ 	.word	0x00000000
        /*0070*/ 	.short	0x0005
        /*0072*/ 	.short	0x0028
        /*0074*/ 	.byte	0x00, 0xf5, 0x21, 0x00


	//----- nvinfo : EIATTR_KPARAM_INFO
	.align		4
.L_95:
        /*0078*/ 	.byte	0x04, 0x17
        /*007a*/ 	.short	(.L_97 - .L_96)
.L_96:
        /*007c*/ 	.word	0x00000000
        /*0080*/ 	.short	0x0004
        /*0082*/ 	.short	0x0020
        /*0084*/ 	.byte	0x00, 0xf5, 0x21, 0x00


	//----- nvinfo : EIATTR_KPARAM_INFO
	.align		4
.L_97:
        /*0088*/ 	.byte	0x04, 0x17
        /*008a*/ 	.short	(.L_99 - .L_98)
.L_98:
        /*008c*/ 	.word	0x00000000
        /*0090*/ 	.short	0x0003
        /*0092*/ 	.short	0x0018
        /*0094*/ 	.byte	0x00, 0xf5, 0x21, 0x00


	//----- nvinfo : EIATTR_KPARAM_INFO
	.align		4
.L_99:
        /*0098*/ 	.byte	0x04, 0x17
        /*009a*/ 	.short	(.L_101 - .L_100)
.L_100:
        /*009c*/ 	.word	0x00000000
        /*00a0*/ 	.short	0x0002
        /*00a2*/ 	.short	0x0010
        /*00a4*/ 	.byte	0x00, 0xf5, 0x21, 0x00


	//----- nvinfo : EIATTR_KPARAM_INFO
	.align		4
.L_101:
        /*00a8*/ 	.byte	0x04, 0x17
        /*00aa*/ 	.short	(.L_103 - .L_102)
.L_102:
        /*00ac*/ 	.word	0x00000000
        /*00b0*/ 	.short	0x0001
        /*00b2*/ 	.short	0x0008
        /*00b4*/ 	.byte	0x00, 0xf5, 0x21, 0x00


	//----- nvinfo : EIATTR_KPARAM_INFO
	.align		4
.L_103:
        /*00b8*/ 	.byte	0x04, 0x17
        /*00ba*/ 	.short	(.L_105 - .L_104)
.L_104:
        /*00bc*/ 	.word	0x00000000
        /*00c0*/ 	.short	0x0000
        /*00c2*/ 	.short	0x0000
        /*00c4*/ 	.byte	0x00, 0xf5, 0x21, 0x00


	//----- nvinfo : EIATTR_SPARSE_MMA_MASK
	.align		4
.L_105:
        /*00c8*/ 	.byte	0x03, 0x50
        /*00ca*/ 	.short	0x0000


	//----- nvinfo : EIATTR_MAXREG_COUNT
	.align		4
        /*00cc*/ 	.byte	0x03, 0x1b
        /*00ce*/ 	.short	0x00ff


	//----- nvinfo : EIATTR_MERCURY_ISA_VERSION
	.align		4
        /*00d0*/ 	.byte	0x03, 0x5f
        /*00d2*/ 	.short	0x0101


	//----- nvinfo : EIATTR_VRC_CTA_INIT_COUNT
	.align		4
        /*00d4*/ 	.byte	0x02, 0x4a
	.zero		1
	.zero		1


	//----- nvinfo : EIATTR_EXIT_INSTR_OFFSETS
	.align		4
        /*00d8*/ 	.byte	0x04, 0x1c
        /*00da*/ 	.short	(.L_107 - .L_106)


	//   ....[0]....
.L_106:
        /*00dc*/ 	.word	0x000000a0


	//   ....[1]....
        /*00e0*/ 	.word	0x00006580


	//----- nvinfo : EIATTR_INDIRECT_BRANCH_TARGETS
	.align		4
.L_107:
        /*00e4*/ 	.byte	0x04, 0x34
        /*00e6*/ 	.short	(.L_109 - .L_108)


	//   ....[0]....
.L_108:
        /*00e8*/ 	.word	.L_x_97@srel
        /*00ec*/ 	.short	0x0
        /*00ee*/ 	.short	0x0
        /*00f0*/ 	.word	0x3
        /*00f4*/ 	.word	.L_x_98@srel
        /*00f8*/ 	.word	.L_x_99@srel
        /*00fc*/ 	.word	.L_x_100@srel


	//----- nvinfo : EIATTR_CRS_STACK_SIZE
	.align		4
.L_109:
        /*0100*/ 	.byte	0x04, 0x1e
        /*0102*/ 	.short	(.L_111 - .L_110)
.L_110:
        /*0104*/ 	.word	0x00000000


	//----- nvinfo : EIATTR_CBANK_PARAM_SIZE
	.align		4
.L_111:
        /*0108*/ 	.byte	0x03, 0x19
        /*010a*/ 	.short	0x0060


	//----- nvinfo : EIATTR_PARAM_CBANK
	.align		4
        /*010c*/ 	.byte	0x04, 0x0a
        /*010e*/ 	.short	(.L_113 - .L_112)
	.align		4
.L_112:
        /*0110*/ 	.word	index@(.nv.constant0._Z9featurizePKfS0_S0_PKiS2_S2_iS2_PfS3_S3_S3_)
        /*0114*/ 	.short	0x0380
        /*0116*/ 	.short	0x0060


	//----- nvinfo : EIATTR_SW_WAR
	.align		4
.L_113:
        /*0118*/ 	.byte	0x04, 0x36
        /*011a*/ 	.short	(.L_115 - .L_114)
.L_114:
        /*011c*/ 	.word	0x00000008
.L_115:


//--------------------- .nv.info._Z7scatterPKiS0_Pim --------------------------
	.section	.nv.info._Z7scatterPKiS0_Pim,"",@"SHT_CUDA_INFO"
	.sectionflags	@""
	.align	4


	//----- nvinfo : EIATTR_CUDA_API_VERSION
	.align		4
        /*0000*/ 	.byte	0x04, 0x37
        /*0002*/ 	.short	(.L_117 - .L_116)
.L_116:
        /*0004*/ 	.word	0x00000082


	//----- nvinfo : EIATTR_KPARAM_INFO
	.align		4
.L_117:
        /*0008*/ 	.byte	0x04, 0x17
        /*000a*/ 	.short	(.L_119 - .L_118)
.L_118:
        /*000c*/ 	.word	0x00000000
        /*0010*/ 	.short	0x0003
        /*0012*/ 	.short	0x0018
        /*0014*/ 	.byte	0x00, 0xf0, 0x21, 0x00


	//----- nvinfo : EIATTR_KPARAM_INFO
	.align		4
.L_119:
        /*0018*/ 	.byte	0x04, 0x17
        /*001a*/ 	.short	(.L_121 - .L_120)
.L_120:
        /*001c*/ 	.word	0x00000000
        /*0020*/ 	.short	0x0002
        /*0022*/ 	.short	0x0010
        /*0024*/ 	.byte	0x00, 0xf5, 0x21, 0x00


	//----- nvinfo : EIATTR_KPARAM_INFO
	.align		4
.L_121:
        /*0028*/ 	.byte	0x04, 0x17
        /*002a*/ 	.short	(.L_123 - .L_122)
.L_122:
        /*002c*/ 	.word	0x00000000
        /*0030*/ 	.short	0x0001
        /*0032*/ 	.short	0x0008
        /*0034*/ 	.byte	0x00, 0xf5, 0x21, 0x00


	//----- nvinfo : EIATTR_KPARAM_INFO
	.align		4
.L_123:
        /*0038*/ 	.byte	0x04, 0x17
        /*003a*/ 	.short	(.L_125 - .L_124)
.L_124:
        /*003c*/ 	.word	0x00000000
        /*0040*/ 	.short	0x0000
        /*0042*/ 	.short	0x0000
        /*0044*/ 	.byte	0x00, 0xf5, 0x21, 0x00


	//----- nvinfo : EIATTR_SPARSE_MMA_MASK
	.align		4
.L_125:
        /*0048*/ 	.byte	0x03, 0x50
        /*004a*/ 	.short	0x0000


	//----- nvinfo : EIATTR_MAXREG_COUNT
	.align		4
        /*004c*/ 	.byte	0x03, 0x1b
        /*004e*/ 	.short	0x00ff


	//----- nvinfo : EIATTR_MERCURY_ISA_VERSION
	.align		4
        /*0050*/ 	.byte	0x03, 0x5f
        /*0052*/ 	.short	0x0101


	//----- nvinfo : EIATTR_VRC_CTA_INIT_COUNT
	.align		4
        /*0054*/ 	.byte	0x02, 0x4a
	.zero		1
	.zero		1


	//----- nvinfo : EIATTR_EXIT_INSTR_OFFSETS
	.align		4
        /*0058*/ 	.byte	0x04, 0x1c
        /*005a*/ 	.short	(.L_127 - .L_126)


	//   ....[0]....
.L_126:
        /*005c*/ 	.word	0x00000090


	//   ....[1]....
        /*0060*/ 	.word	0x00000170


	//----- nvinfo : EIATTR_CBANK_PARAM_SIZE
	.align		4
.L_127:
        /*0064*/ 	.byte	0x03, 0x19
        /*0066*/ 	.short	0x0020


	//----- nvinfo : EIATTR_PARAM_CBANK
	.align		4
        /*0068*/ 	.byte	0x04, 0x0a
        /*006a*/ 	.short	(.L_129 - .L_128)
	.align		4
.L_128:
        /*006c*/ 	.word	index@(.nv.constant0._Z7scatterPKiS0_Pim)
        /*0070*/ 	.short	0x0380
        /*0072*/ 	.short	0x0020


	//----- nvinfo : EIATTR_SW_WAR
	.align		4
.L_129:
        /*0074*/ 	.byte	0x04, 0x36
        /*0076*/ 	.short	(.L_131 - .L_130)
.L_130:
        /*0078*/ 	.word	0x00000008
.L_131:


//--------------------- .nv.info._Z7inversePKiPim --------------------------
	.section	.nv.info._Z7inversePKiPim,"",@"SHT_CUDA_INFO"
	.sectionflags	@""
	.align	4


	//----- nvinfo : EIATTR_CUDA_API_VERSION
	.align		4
        /*0000*/ 	.byte	0x04, 0x37
        /*0002*/ 	.short	(.L_133 - .L_132)
.L_132:
        /*0004*/ 	.word	0x00000082


	//----- nvinfo : EIATTR_KPARAM_INFO
	.align		4
.L_133:
        /*0008*/ 	.byte	0x04, 0x17
        /*000a*/ 	.short	(.L_135 - .L_134)
.L_134:
        /*000c*/ 	.word	0x00000000
        /*0010*/ 	.short	0x0002
        /*0012*/ 	.short	0x0010
        /*0014*/ 	.byte	0x00, 0xf0, 0x21, 0x00


	//----- nvinfo : EIATTR_KPARAM_INFO
	.align		4
.L_135:
        /*0018*/ 	.byte	0x04, 0x17
        /*001a*/ 	.short	(.L_137 - .L_136)
.L_136:
        /*001c*/ 	.word	0x00000000
        /*0020*/ 	.short	0x0001
        /*0022*/ 	.short	0x0008
        /*0024*/ 	.byte	0x00, 0xf5, 0x21, 0x00


	//----- nvinfo : EIATTR_KPARAM_INFO
	.align		4
.L_137:
        /*0028*/ 	.byte	0x04, 0x17
        /*002a*/ 	.short	(.L_139 - .L_138)
.L_138:
        /*002c*/ 	.word	0x00000000
        /*0030*/ 	.short	0x0000
        /*0032*/ 	.short	0x0000
        /*0034*/ 	.byte	0x00, 0xf5, 0x21, 0x00


	//----- nvinfo : EIATTR_SPARSE_MMA_MASK
	.align		4
.L_139:
        /*0038*/ 	.byte	0x03, 0x50
        /*003a*/ 	.short	0x0000


	//----- nvinfo : EIATTR_MAXREG_COUNT
	.align		4
        /*003c*/ 	.byte	0x03, 0x1b
        /*003e*/ 	.short	0x00ff


	//----- nvinfo : EIATTR_MERCURY_ISA_VERSION
	.align		4
        /*0040*/ 	.byte	0x03, 0x5f
        /*0042*/ 	.short	0x0101


	//----- nvinfo : EIATTR_VRC_CTA_INIT_COUNT
	.align		4
        /*0044*/ 	.byte	0x02, 0x4a
	.zero		1
	.zero		1


	//----- nvinfo : EIATTR_EXIT_INSTR_OFFSETS
	.align		4
        /*0048*/ 	.byte	0x04, 0x1c
        /*004a*/ 	.short	(.L_141 - .L_140)


	//   ....[0]....
.L_140:
        /*004c*/ 	.word	0x00000090


	//   ....[1]....
        /*0050*/ 	.word	0x00000120


	//----- nvinfo : EIATTR_CBANK_PARAM_SIZE
	.align		4
.L_141:
        /*0054*/ 	.byte	0x03, 0x19
        /*0056*/ 	.short	0x0018


	//----- nvinfo : EIATTR_PARAM_CBANK
	.align		4
        /*0058*/ 	.byte	0x04, 0x0a
        /*005a*/ 	.short	(.L_143 - .L_142)
	.align		4
.L_142:
        /*005c*/ 	.word	index@(.nv.constant0._Z7inversePKiPim)
        /*0060*/ 	.short	0x0380
        /*0062*/ 	.short	0x0018


	//----- nvinfo : EIATTR_SW_WAR
	.align		4
.L_143:
        /*0064*/ 	.byte	0x04, 0x36
        /*0066*/ 	.short	(.L_145 - .L_144)
.L_144:
        /*0068*/ 	.word	0x00000008
.L_145:


//--------------------- .nv.callgraph             --------------------------
	.section	.nv.callgraph,"",@"SHT_CUDA_CALLGRAPH"
	.align	4
	.sectionentsize	8
	.align		4
        /*0000*/ 	.word	0x00000000
	.align		4
        /*0004*/ 	.word	0xffffffff
	.align		4
        /*0008*/ 	.word	0x00000000
	.align		4
        /*000c*/ 	.word	0xfffffffe
	.align		4
        /*0010*/ 	.word	0x00000000
	.align		4
        /*0014*/ 	.word	0xfffffffd
	.align		4
        /*0018*/ 	.word	0x00000000
	.align		4
        /*001c*/ 	.word	0xfffffffc


//--------------------- .nv.constant4             --------------------------
	.section	.nv.constant4,"a",@progbits
	.align	8
	.align		8
.nv.constant4:
        /*0000*/ 	.dword	R_Rs
	.align		8
        /*0008*/ 	.dword	A_thetas
	.align		8
        /*0010*/ 	.dword	A_Rs
	.align		8
        /*0018*/ 	.dword	_ZN34_INTERNAL_dc6c78a2_4_k_cu_4fde8f804cuda3std3__45__cpo5beginE
	.align		8
        /*0020*/ 	.dword	_ZN34_INTERNAL_dc6c78a2_4_k_cu_4fde8f804cuda3std3__45__cpo3endE
	.align		8
        /*0028*/ 	.dword	_ZN34_INTERNAL_dc6c78a2_4_k_cu_4fde8f804cuda3std3__45__cpo6cbeginE
	.align		8
        /*0030*/ 	.dword	_ZN34_INTERNAL_dc6c78a2_4_k_cu_4fde8f804cuda3std3__45__cpo4cendE
	.align		8
        /*0038*/ 	.dword	_ZN34_INTERNAL_dc6c78a2_4_k_cu_4fde8f804cuda3std3__45__cpo6rbeginE
	.align		8
        /*0040*/ 	.dword	_ZN34_INTERNAL_dc6c78a2_4_k_cu_4fde8f804cuda3std3__45__cpo4rendE
	.align		8
        /*0048*/ 	.dword	_ZN34_INTERNAL_dc6c78a2_4_k_cu_4fde8f804cuda3std3__45__cpo7crbeginE
	.align		8
        /*0050*/ 	.dword	_ZN34_INTERNAL_dc6c78a2_4_k_cu_4fde8f804cuda3std3__45__cpo5crendE
	.align		8
        /*0058*/ 	.dword	_ZN34_INTERNAL_dc6c78a2_4_k_cu_4fde8f804cuda3std3__436_GLOBAL__N__dc6c78a2_4_k_cu_4fde8f806ignoreE
	.align		8
        /*0060*/ 	.dword	_ZN34_INTERNAL_dc6c78a2_4_k_cu_4fde8f804cuda3std3__419piecewise_constructE
	.align		8
        /*0068*/ 	.dword	_ZN34_INTERNAL_dc6c78a2_4_k_cu_4fde8f804cuda3std3__48in_placeE
	.align		8
        /*0070*/ 	.dword	_ZN34_INTERNAL_dc6c78a2_4_k_cu_4fde8f804cuda3std3__420unreachable_sentinelE
	.align		8
        /*0078*/ 	.dword	_ZN34_INTERNAL_dc6c78a2_4_k_cu_4fde8f804cuda3std3__47nulloptE
	.align		8
        /*0080*/ 	.dword	_ZN34_INTERNAL_dc6c78a2_4_k_cu_4fde8f804cuda3std3__48unexpectE
	.align		8
        /*0088*/ 	.dword	_ZN34_INTERNAL_dc6c78a2_4_k_cu_4fde8f804cuda3std6ranges3__45__cpo4swapE
	.align		8
        /*0090*/ 	.dword	_ZN34_INTERNAL_dc6c78a2_4_k_cu_4fde8f804cuda3std6ranges3__45__cpo9iter_moveE
	.align		8
        /*0098*/ 	.dword	_ZN34_INTERNAL_dc6c78a2_4_k_cu_4fde8f804cuda3std6ranges3__45__cpo5beginE
	.align		8
        /*00a0*/ 	.dword	_ZN34_INTERNAL_dc6c78a2_4_k_cu_4fde8f804cuda3std6ranges3__45__cpo3endE
	.align		8
        /*00a8*/ 	.dword	_ZN34_INTERNAL_dc6c78a2_4_k_cu_4fde8f804cuda3std6ranges3__45__cpo6cbeginE
	.align		8
        /*00b0*/ 	.dword	_ZN34_INTERNAL_dc6c78a2_4_k_cu_4fde8f804cuda3std6ranges3__45__cpo4cendE
	.align		8
        /*00b8*/ 	.dword	_ZN34_INTERNAL_dc6c78a2_4_k_cu_4fde8f804cuda3std6ranges3__45__cpo7advanceE
	.align		8
        /*00c0*/ 	.dword	_ZN34_INTERNAL_dc6c78a2_4_k_cu_4fde8f804cuda3std6ranges3__45__cpo9iter_swapE
	.align		8
        /*00c8*/ 	.dword	_ZN34_INTERNAL_dc6c78a2_4_k_cu_4fde8f804cuda3std6ranges3__45__cpo4nextE
	.align		8
        /*00d0*/ 	.dword	_ZN34_INTERNAL_dc6c78a2_4_k_cu_4fde8f804cuda3std6ranges3__45__cpo4prevE
	.align		8
        /*00d8*/ 	.dword	_ZN34_INTERNAL_dc6c78a2_4_k_cu_4fde8f804cuda3std6ranges3__45__cpo4dataE
	.align		8
        /*00e0*/ 	.dword	_ZN34_INTERNAL_dc6c78a2_4_k_cu_4fde8f804cuda3std6ranges3__45__cpo5cdataE
	.align		8
        /*00e8*/ 	.dword	_ZN34_INTERNAL_dc6c78a2_4_k_cu_4fde8f804cuda3std6ranges3__45__cpo4sizeE
	.align		8
        /*00f0*/ 	.dword	_ZN34_INTERNAL_dc6c78a2_4_k_cu_4fde8f804cuda3std6ranges3__45__cpo5ssizeE
	.align		8
        /*00f8*/ 	.dword	_ZN34_INTERNAL_dc6c78a2_4_k_cu_4fde8f804cuda3std6ranges3__45__cpo8distanceE
	.align		8
        /*0100*/ 	.dword	_ZN34_INTERNAL_dc6c78a2_4_k_cu_4fde8f806thrust24THRUST_300001_SM_1000_NS6system6detail10sequential3seqE
	.align		8
        /*0108*/ 	.dword	_ZN34_INTERNAL_dc6c78a2_4_k_cu_4fde8f806thrust24THRUST_300001_SM_1000_NS12placeholders2_1E
	.align		8
        /*0110*/ 	.dword	_ZN34_INTERNAL_dc6c78a2_4_k_cu_4fde8f806thrust24THRUST_300001_SM_1000_NS12placeholders2_2E
	.align		8
        /*0118*/ 	.dword	_ZN34_INTERNAL_dc6c78a2_4_k_cu_4fde8f806thrust24THRUST_300001_SM_1000_NS12placeholders2_3E
	.align		8
        /*0120*/ 	.dword	_ZN34_INTERNAL_dc6c78a2_4_k_cu_4fde8f806thrust24THRUST_300001_SM_1000_NS12placeholders2_4E
	.align		8
        /*0128*/ 	.dword	_ZN34_INTERNAL_dc6c78a2_4_k_cu_4fde8f806thrust24THRUST_300001_SM_1000_NS12placeholders2_5E
	.align		8
        /*0130*/ 	.dword	_ZN34_INTERNAL_dc6c78a2_4_k_cu_4fde8f806thrust24THRUST_300001_SM_1000_NS12placeholders2_6E
	.align		8
        /*0138*/ 	.dword	_ZN34_INTERNAL_dc6c78a2_4_k_cu_4fde8f806thrust24THRUST_300001_SM_1000_NS12placeholders2_7E
	.align		8
        /*0140*/ 	.dword	_ZN34_INTERNAL_dc6c78a2_4_k_cu_4fde8f806thrust24THRUST_300001_SM_1000_NS12placeholders2_8E
	.align		8
        /*0148*/ 	.dword	_ZN34_INTERNAL_dc6c78a2_4_k_cu_4fde8f806thrust24THRUST_300001_SM_1000_NS12placeholders2_9E
	.align		8
        /*0150*/ 	.dword	_ZN34_INTERNAL_dc6c78a2_4_k_cu_4fde8f806thrust24THRUST_300001_SM_1000_NS12placeholders3_10E
	.align		8
        /*0158*/ 	.dword	__cudart_i2opi_f


//--------------------- .nv.constant2._Z9featurizePKfS0_S0_PKiS2_S2_iS2_PfS3_S3_S3_ --------------------------
	.section	.nv.constant2._Z9featurizePKfS0_S0_PKiS2_S2_iS2_PfS3_S3_S3_,"a",@progbits
	.sectionflags	@""
	.align	4
.nv.constant2._Z9featurizePKfS0_S0_PKiS2_S2_iS2_PfS3_S3_S3_:
        /*0000*/ 	.byte	0xd0, 0x06, 0x00, 0x00, 0x90, 0x06, 0x00, 0x00, 0x50, 0x06, 0x00, 0x00


//--------------------- .text._ZN3cub18CUB_300001_SM_10006detail11EmptyKernelIvEEvv --------------------------
	.section	.text._ZN3cub18CUB_300001_SM_10006detail11EmptyKernelIvEEvv,"ax",@progbits
	.align	128
        .global         _ZN3cub18CUB_300001_SM_10006detail11EmptyKernelIvEEvv
        .type           _ZN3cub18CUB_300001_SM_10006detail11EmptyKernelIvEEvv,@function
        .size           _ZN3cub18CUB_300001_SM_10006detail11EmptyKernelIvEEvv,(.L_x_104 - _ZN3cub18CUB_300001_SM_10006detail11EmptyKernelIvEEvv)
        .other          _ZN3cub18CUB_300001_SM_10006detail11EmptyKernelIvEEvv,@"STO_CUDA_ENTRY STV_DEFAULT"
_ZN3cub18CUB_300001_SM_10006detail11EmptyKernelIvEEvv:
.text._ZN3cub18CUB_300001_SM_10006detail11EmptyKernelIvEEvv:
[----:B------:R-:W-:Y:S01]  /*0000*/  LDC R1, c[0x0][0x37c] ;  /* 0x0000df00ff017b82 */ /* 0x000fe20000000800 */
[----:B------:R-:W-:Y:S05]  /*0010*/  EXIT ;  /* 0x000000000000794d */ /* 0x000fea0003800000 */
.L_x_0:
[----:B------:R-:W-:-:S00]  /*0020*/  BRA `(.L_x_0) ;  /* 0xfffffffc00fc7947 */ /* 0x000fc0000383ffff */
[----:B------:R-:W-:-:S00]  /*0030*/  NOP ;  /* 0x0000000000007918 */ /* 0x000fc00000000000 */
        /* <DEDUP_REMOVED lines=12> */
.L_x_104:


//--------------------- .text._Z9featurizePKfS0_S0_PKiS2_S2_iS2_PfS3_S3_S3_ --------------------------
	.section	.text._Z9featurizePKfS0_S0_PKiS2_S2_iS2_PfS3_S3_S3_,"ax",@progbits
	.align	128
        .global         _Z9featurizePKfS0_S0_PKiS2_S2_iS2_PfS3_S3_S3_
        .type           _Z9featurizePKfS0_S0_PKiS2_S2_iS2_PfS3_S3_S3_,@function
        .size           _Z9featurizePKfS0_S0_PKiS2_S2_iS2_PfS3_S3_S3_,(.L_x_103 - _Z9featurizePKfS0_S0_PKiS2_S2_iS2_PfS3_S3_S3_)
        .other          _Z9featurizePKfS0_S0_PKiS2_S2_iS2_PfS3_S3_S3_,@"STO_CUDA_ENTRY STV_DEFAULT"
_Z9featurizePKfS0_S0_PKiS2_S2_iS2_PfS3_S3_S3_:
.text._Z9featurizePKfS0_S0_PKiS2_S2_iS2_PfS3_S3_S3_:
[----:B------:R-:W0:Y:S01]  /*0000*/  LDC R1, c[0x0][0x37c] ;  /* 0x0000df00ff017b82 */ /* 0x000e220000000800 */
[----:B------:R-:W1:Y:S07]  /*0010*/  S2R R0, SR_CTAID.X ;  /* 0x0000000000007919 */ /* 0x000e6e0000002500 */
[----:B------:R-:W1:Y:S01]  /*0020*/  LDC.64 R2, c[0x0][0x3a8] ;  /* 0x0000ea00ff027b82 */ /* 0x000e620000000a00 */
[----:B------:R-:W2:Y:S01]  /*0030*/  LDCU.64 UR4, c[0x0][0x358] ;  /* 0x00006b00ff0477ac */ /* 0x000ea20008000a00 */
[----:B0-----:R-:W-:Y:S01]  /*0040*/  IADD3 R1, PT, PT, R1, -0x20, RZ ;  /* 0xffffffe001017810 */ /* 0x001fe20007ffe0ff */
[----:B-1----:R-:W-:-:S06]  /*0050*/  IMAD.WIDE.U32 R2, R0, 0x4, R2 ;  /* 0x0000000400027825 */ /* 0x002fcc00078e0002 */
[----:B--2---:R-:W2:Y:S01]  /*0060*/  LDG.E R2, desc[UR4][R2.64] ;  /* 0x0000000402027981 */ /* 0x004ea2000c1e1900 */
[----:B------:R-:W-:Y:S01]  /*0070*/  R2UR UR8, R1 ;  /* 0x00000000010872ca */ /* 0x000fe200000e0000 */
[----:B------:R-:W2:Y:S02]  /*0080*/  S2R R9, SR_TID.X ;  /* 0x0000000000097919 */ /* 0x000ea40000002100 */
[----:B--2---:R-:W-:-:S13]  /*0090*/  ISETP.GE.AND P0, PT, R9, R2, PT ;  /* 0x000000020900720c */ /* 0x004fda0003f06270 */
[----:B------:R-:W-:Y:S05]  /*00a0*/  @P0 EXIT ;  /* 0x000000000000094d */ /* 0x000fea0003800000 */
[----:B------:R-:W0:Y:S01]  /*00b0*/  LDC.64 R4, c[0x0][0x3a0] ;  /* 0x0000e800ff047b82 */ /* 0x000e220000000a00 */
[----:B------:R-:W1:Y:S07]  /*00c0*/  LDCU.64 UR6, c[0x0][0x3c0] ;  /* 0x00007800ff0677ac */ /* 0x000e6e0008000a00 */
[----:B------:R-:W2:Y:S08]  /*00d0*/  LDC.64 R10, c[0x0][0x398] ;  /* 0x0000e600ff0a7b82 */ /* 0x000eb00000000a00 */
[----:B------:R-:W3:Y:S01]  /*00e0*/  LDC.64 R12, c[0x0][0x380] ;  /* 0x0000e000ff0c7b82 */ /* 0x000ee20000000a00 */
[----:B0-----:R-:W-:-:S07]  /*00f0*/  IMAD.WIDE.U32 R4, R0, 0x4, R4 ;  /* 0x0000000400047825 */ /* 0x001fce00078e0004 */
[----:B------:R-:W0:Y:S01]  /*0100*/  LDC.64 R14, c[0x0][0x388] ;  /* 0x0000e200ff0e7b82 */ /* 0x000e220000000a00 */
[----:B------:R-:W4:Y:S07]  /*0110*/  LDG.E R3, desc[UR4][R4.64] ;  /* 0x0000000404037981 */ /* 0x000f2e000c1e1900 */
[----:B------:R-:W1:Y:S01]  /*0120*/  LDC.64 R16, c[0x0][0x390] ;  /* 0x0000e400ff107b82 */ /* 0x000e620000000a00 */
[----:B----4-:R-:W-:-:S04]  /*0130*/  IMAD.IADD R9, R3, 0x1, R9 ;  /* 0x0000000103097824 */ /* 0x010fc800078e0209 */
[----:B--2---:R-:W-:-:S06]  /*0140*/  IMAD.WIDE R10, R9, 0x4, R10 ;  /* 0x00000004090a7825 */ /* 0x004fcc00078e020a */
[----:B------:R-:W2:Y:S01]  /*0150*/  LDG.E R10, desc[UR4][R10.64] ;  /* 0x000000040a0a7981 */ /* 0x000ea2000c1e1900 */
[----:B---3--:R-:W-:-:S04]  /*0160*/  IMAD.WIDE R12, R9, 0x4, R12 ;  /* 0x00000004090c7825 */ /* 0x008fc800078e020c */
[C---:B0-----:R-:W-:Y:S01]  /*0170*/  IMAD.WIDE R14, R9.reuse, 0x4, R14 ;  /* 0x00000004090e7825 */ /* 0x041fe200078e020e */
[----:B------:R0:W5:Y:S03]  /*0180*/  LDG.E R4, desc[UR4][R12.64] ;  /* 0x000000040c047981 */ /* 0x000166000c1e1900 */
[----:B-1----:R-:W-:Y:S01]  /*0190*/  IMAD.WIDE R16, R9, 0x4, R16 ;  /* 0x0000000409107825 */ /* 0x002fe200078e0210 */
[----:B------:R0:W5:Y:S04]  /*01a0*/  LDG.E R5, desc[UR4][R14.64] ;  /* 0x000000040e057981 */ /* 0x000168000c1e1900 */
[----:B------:R0:W5:Y:S01]  /*01b0*/  LDG.E R6, desc[UR4][R16.64] ;  /* 0x0000000410067981 */ /* 0x000162000c1e1900 */
[----:B------:R-:W-:Y:S01]  /*01c0*/  MOV R7, UR6 ;  /* 0x0000000600077c02 */ /* 0x000fe20008000f00 */
[----:B------:R-:W-:Y:S01]  /*01d0*/  IMAD.U32 R8, RZ, RZ, UR7 ;  /* 0x00000007ff087e24 */ /* 0x000fe2000f8e00ff */
[----:B------:R-:W-:Y:S01]  /*01e0*/  BSSY.RECONVERGENT B0, `(.L_x_1) ;  /* 0x0000011000007945 */ /* 0x000fe20003800200 */
[----:B--2---:R-:W-:-:S13]  /*01f0*/  ISETP.NE.AND P0, PT, R10, RZ, PT ;  /* 0x000000ff0a00720c */ /* 0x004fda0003f05270 */
[----:B0-----:R-:W-:Y:S05]  /*0200*/  @!P0 BRA `(.L_x_2) ;  /* 0x0000000000388947 */ /* 0x001fea0003800000 */
[----:B------:R-:W-:-:S13]  /*0210*/  ISETP.NE.AND P0, PT, R10, 0x1, PT ;  /* 0x000000010a00780c */ /* 0x000fda0003f05270 */
[----:B------:R-:W-:Y:S05]  /*0220*/  @!P0 BRA `(.L_x_3) ;  /* 0x0000000000248947 */ /* 0x000fea0003800000 */
[----:B------:R-:W0:Y:S01]  /*0230*/  LDCU.64 UR6, c[0x0][0x3d8] ;  /* 0x00007b00ff0677ac */ /* 0x000e220008000a00 */
[----:B------:R-:W-:Y:S02]  /*0240*/  ISETP.NE.AND P0, PT, R10, 0x2, PT ;  /* 0x000000020a00780c */ /* 0x000fe40003f05270 */
[----:B0-----:R-:W-:Y:S01]  /*0250*/  MOV R7, UR6 ;  /* 0x0000000600077c02 */ /* 0x001fe20008000f00 */
[----:B------:R-:W-:-:S10]  /*0260*/  IMAD.U32 R8, RZ, RZ, UR7 ;  /* 0x00000007ff087e24 */ /* 0x000fd4000f8e00ff */
[----:B------:R-:W-:Y:S05]  /*0270*/  @P0 BRA `(.L_x_2) ;  /* 0x00000000001c0947 */ /* 0x000fea0003800000 */
[----:B------:R-:W0:Y:S02]  /*0280*/  LDCU.64 UR6, c[0x0][0x3d0] ;  /* 0x00007a00ff0677ac */ /* 0x000e240008000a00 */
[----:B0-----:R-:W-:Y:S01]  /*0290*/  MOV R7, UR6 ;  /* 0x0000000600077c02 */ /* 0x001fe20008000f00 */
[----:B------:R-:W-:Y:S01]  /*02a0*/  IMAD.U32 R8, RZ, RZ, UR7 ;  /* 0x00000007ff087e24 */ /* 0x000fe2000f8e00ff */
[----:B------:R-:W-:Y:S06]  /*02b0*/  BRA `(.L_x_2) ;  /* 0x00000000000c7947 */ /* 0x000fec0003800000 */
.L_x_3:
[----:B------:R-:W0:Y:S02]  /*02c0*/  LDCU.64 UR6, c[0x0][0x3c8] ;  /* 0x00007900ff0677ac */ /* 0x000e240008000a00 */
[----:B0-----:R-:W-:Y:S01]  /*02d0*/  MOV R7, UR6 ;  /* 0x0000000600077c02 */ /* 0x001fe20008000f00 */
[----:B------:R-:W-:-:S07]  /*02e0*/  IMAD.U32 R8, RZ, RZ, UR7 ;  /* 0x00000007ff087e24 */ /* 0x000fce000f8e00ff */
.L_x_2:
[----:B------:R-:W-:Y:S05]  /*02f0*/  BSYNC.RECONVERGENT B0 ;  /* 0x0000000000007941 */ /* 0x000fea0003800200 */
.L_x_1:
[----:B------:R-:W0:Y:S02]  /*0300*/  LDC.64 R12, c[0x0][0x3b8] ;  /* 0x0000ee00ff0c7b82 */ /* 0x000e240000000a00 */
[----:B0-----:R-:W-:-:S05]  /*0310*/  IMAD.WIDE R12, R9, 0x4, R12 ;  /* 0x00000004090c7825 */ /* 0x001fca00078e020c */
[----:B------:R-:W2:Y:S01]  /*0320*/  LDG.E R10, desc[UR4][R12.64] ;  /* 0x000000040c0a7981 */ /* 0x000ea2000c1e1900 */
[----:B------:R-:W-:Y:S02]  /*0330*/  HFMA2 R9, -RZ, RZ, 0, 0 ;  /* 0x00000000ff097431 */ /* 0x000fe400000001ff */
[----:B--2---:R-:W-:-:S07]  /*0340*/  IMAD R10, R10, 0x180, RZ ;  /* 0x000001800a0a7824 */ /* 0x004fce00078e02ff */
.L_x_76:
[----:B0-----:R-:W0:Y:S01]  /*0350*/  LDC.64 R24, c[0x0][0x3a0] ;  /* 0x0000e800ff187b82 */ /* 0x001e220000000a00 */
[----:B-1----:R-:W1:Y:S07]  /*0360*/  LDCU.64 UR6, c[0x0][0x3c0] ;  /* 0x00007800ff0677ac */ /* 0x002e6e0008000a00 */
[----:B--2---:R-:W2:Y:S08]  /*0370*/  LDC.64 R20, c[0x0][0x388] ;  /* 0x0000e200ff147b82 */ /* 0x004eb00000000a00 */
[----:B---3--:R-:W3:Y:S01]  /*0380*/  LDC.64 R16, c[0x0][0x380] ;  /* 0x0000e000ff107b82 */ /* 0x008ee20000000a00 */
[----:B0-----:R-:W-:-:S07]  /*0390*/  IMAD.WIDE.U32 R24, R0, 0x4, R24 ;  /* 0x0000000400187825 */ /* 0x001fce00078e0018 */
[----:B------:R-:W0:Y:S01]  /*03a0*/  LDC.64 R22, c[0x0][0x390] ;  /* 0x0000e400ff167b82 */ /* 0x000e220000000a00 */
[----:B------:R-:W4:Y:S07]  /*03b0*/  LDG.E R12, desc[UR4][R24.64] ;  /* 0x00000004180c7981 */ /* 0x000f2e000c1e1900 */
[----:B------:R-:W1:Y:S01]  /*03c0*/  LDC.64 R18, c[0x0][0x398] ;  /* 0x0000e600ff127b82 */ /* 0x000e620000000a00 */
[----:B----4-:R-:W-:-:S05]  /*03d0*/  IADD3 R15, PT, PT, R12, R9, RZ ;  /* 0x000000090c0f7210 */ /* 0x010fca0007ffe0ff */
[----:B--2---:R-:W-:-:S04]  /*03e0*/  IMAD.WIDE R20, R15, 0x4, R20 ;  /* 0x000000040f147825 */ /* 0x004fc800078e0214 */
[C---:B---3--:R-:W-:Y:S02]  /*03f0*/  IMAD.WIDE R16, R15.reuse, 0x4, R16 ;  /* 0x000000040f107825 */ /* 0x048fe400078e0210 */
[----:B------:R-:W2:Y:S02]  /*0400*/  LDG.E R20, desc[UR4][R20.64] ;  /* 0x0000000414147981 */ /* 0x000ea4000c1e1900 */
[C---:B0-----:R-:W-:Y:S02]  /*0410*/  IMAD.WIDE R22, R15.reuse, 0x4, R22 ;  /* 0x000000040f167825 */ /* 0x041fe400078e0216 */
[----:B------:R-:W3:Y:S04]  /*0420*/  LDG.E R17, desc[UR4][R16.64] ;  /* 0x0000000410117981 */ /* 0x000ee8000c1e1900 */
[----:B------:R-:W4:Y:S01]  /*0430*/  LDG.E R13, desc[UR4][R22.64] ;  /* 0x00000004160d7981 */ /* 0x000f22000c1e1900 */
[----:B-1----:R-:W-:-:S05]  /*0440*/  IMAD.WIDE R18, R15, 0x4, R18 ;  /* 0x000000040f127825 */ /* 0x002fca00078e0212 */
[----:B-----5:R0:W5:Y:S01]  /*0450*/  LDG.E R31, desc[UR4][R18.64] ;  /* 0x00000004121f7981 */ /* 0x020162000c1e1900 */
[----:B------:R-:W-:Y:S01]  /*0460*/  MOV R39, UR6 ;  /* 0x0000000600277c02 */ /* 0x000fe20008000f00 */
[----:B------:R-:W-:Y:S01]  /*0470*/  BSSY.RECONVERGENT B0, `(.L_x_4) ;  /* 0x0000014000007945 */ /* 0x000fe20003800200 */
[----:B--2---:R-:W-:Y:S01]  /*0480*/  FADD R11, R5, -R20 ;  /* 0x80000014050b7221 */ /* 0x004fe20000000000 */
[----:B---3--:R-:W-:-:S03]  /*0490*/  FADD R12, R4, -R17 ;  /* 0x80000011040c7221 */ /* 0x008fc60000000000 */
[----:B------:R-:W-:Y:S01]  /*04a0*/  FMUL R27, R11, R11 ;  /* 0x0000000b0b1b7220 */ /* 0x000fe20000400000 */
[----:B------:R-:W-:Y:S01]  /*04b0*/  MOV R17, UR7 ;  /* 0x0000000700117c02 */ /* 0x000fe20008000f00 */
[----:B----4-:R-:W-:Y:S02]  /*04c0*/  FADD R13, R6, -R13 ;  /* 0x8000000d060d7221 */ /* 0x010fe40000000000 */
[----:B------:R-:W-:-:S04]  /*04d0*/  FFMA R14, R12, R12, R27 ;  /* 0x0000000c0c0e7223 */ /* 0x000fc8000000001b */
[----:B------:R-:W-:-:S04]  /*04e0*/  FFMA R20, R13, R13, R14 ;  /* 0x0000000d0d147223 */ /* 0x000fc8000000000e */
[----:B------:R-:W-:Y:S01]  /*04f0*/  VIADD R14, R20, 0xf3000000 ;  /* 0xf3000000140e7836 */ /* 0x000fe20000000000 */
[----:B------:R0:W1:Y:S04]  /*0500*/  MUFU.RSQ R21, R20 ;  /* 0x0000001400157308 */ /* 0x0000680000001400 */
[----:B------:R-:W-:-:S13]  /*0510*/  ISETP.GT.U32.AND P0, PT, R14, 0x727fffff, PT ;  /* 0x727fffff0e00780c */ /* 0x000fda0003f04070 */
[----:B01----:R-:W-:Y:S05]  /*0520*/  @!P0 BRA `(.L_x_5) ;  /* 0x0000000000108947 */ /* 0x003fea0003800000 */
[----:B------:R-:W-:-:S07]  /*0530*/  MOV R29, 0x550 ;  /* 0x00000550001d7802 */ /* 0x000fce0000000f00 */
[----:B-----5:R-:W-:Y:S05]  /*0540*/  CALL.REL.NOINC `($__internal_1_$__cuda_sm20_sqrt_rn_f32_slowpath) ;  /* 0x0000006400847944 */ /* 0x020fea0003c00000 */
[----:B------:R-:W-:Y:S01]  /*0550*/  IMAD.MOV.U32 R14, RZ, RZ, R41 ;  /* 0x000000ffff0e7224 */ /* 0x000fe200078e0029 */
[----:B------:R-:W-:Y:S06]  /*0560*/  BRA `(.L_x_6) ;  /* 0x0000000000107947 */ /* 0x000fec0003800000 */
.L_x_5:
[----:B------:R-:W-:Y:S01]  /*0570*/  FMUL.FTZ R14, R20, R21 ;  /* 0x00000015140e7220 */ /* 0x000fe20000410000 */
[----:B------:R-:W-:-:S03]  /*0580*/  FMUL.FTZ R16, R21, 0.5 ;  /* 0x3f00000015107820 */ /* 0x000fc60000410000 */
[----:B------:R-:W-:-:S04]  /*0590*/  FFMA R21, -R14, R14, R20 ;  /* 0x0000000e0e157223 */ /* 0x000fc80000000114 */
[----:B------:R-:W-:-:S07]  /*05a0*/  FFMA R14, R21, R16, R14 ;  /* 0x00000010150e7223 */ /* 0x000fce000000000e */
.L_x_6:
[----:B------:R-:W-:Y:S05]  /*05b0*/  BSYNC.RECONVERGENT B0 ;  /* 0x0000000000007941 */ /* 0x000fea0003800200 */
.L_x_4:
[----:B-----5:R-:W-:Y:S01]  /*05c0*/  ISETP.NE.AND P0, PT, R31, RZ, PT ;  /* 0x000000ff1f00720c */ /* 0x020fe20003f05270 */
[----:B------:R-:W-:-:S12]  /*05d0*/  BSSY.RECONVERGENT B0, `(.L_x_7) ;  /* 0x0000013000007945 */ /* 0x000fd80003800200 */
[----:B------:R-:W-:Y:S05]  /*05e0*/  @!P0 BRA `(.L_x_8) ;  /* 0x0000000000448947 */ /* 0x000fea0003800000 */
[----:B------:R-:W-:-:S04]  /*05f0*/  MOV R16, 0xffffffff ;  /* 0xffffffff00107802 */ /* 0x000fc80000000f00 */
[----:B------:R-:W-:-:S04]  /*0600*/  VIADDMNMX.U32 R16, R31, R16, 0x2, PT ;  /* 0x000000021f107446 */ /* 0x000fc80003800010 */
[----:B------:R-:W-:-:S04]  /*0610*/  SHF.L.U32 R20, R16, 0x2, RZ ;  /* 0x0000000210147819 */ /* 0x000fc800000006ff */
[----:B------:R-:W0:Y:S02]  /*0620*/  LDC R16, c[0x2][R20] ;  /* 0x0080000014107b82 */ /* 0x000e240000000800 */
[----:B0-----:R-:W-:-:S04]  /*0630*/  SHF.R.S32.HI R17, RZ, 0x1f, R16 ;  /* 0x0000001fff117819 */ /* 0x001fc80000011410 */
.L_x_97:
[----:B------:R-:W-:Y:S05]  /*0640*/  BRX R16 -0x650                                                          (*"BRANCH_TARGETS .L_x_98,.L_x_99,.L_x_100"*) ;  /* 0xfffffff8106c7949 */ /* 0x000fea000383ffff */
.L_x_100:
[----:B------:R-:W0:Y:S02]  /*0650*/  LDCU.64 UR6, c[0x0][0x3d8] ;  /* 0x00007b00ff0677ac */ /* 0x000e240008000a00 */
[----:B0-----:R-:W-:Y:S01]  /*0660*/  IMAD.U32 R39, RZ, RZ, UR6 ;  /* 0x00000006ff277e24 */ /* 0x001fe2000f8e00ff */
[----:B------:R-:W-:Y:S01]  /*0670*/  MOV R17, UR7 ;  /* 0x0000000700117c02 */ /* 0x000fe20008000f00 */
[----:B------:R-:W-:Y:S06]  /*0680*/  BRA `(.L_x_8) ;  /* 0x00000000001c7947 */ /* 0x000fec0003800000 */
.L_x_99:
[----:B------:R-:W0:Y:S02]  /*0690*/  LDCU.64 UR6, c[0x0][0x3d0] ;  /* 0x00007a00ff0677ac */ /* 0x000e240008000a00 */
[----:B0-----:R-:W-:Y:S01]  /*06a0*/  MOV R39, UR6 ;  /* 0x0000000600277c02 */ /* 0x001fe20008000f00 */
[----:B------:R-:W-:Y:S01]  /*06b0*/  IMAD.U32 R17, RZ, RZ, UR7 ;  /* 0x00000007ff117e24 */ /* 0x000fe2000f8e00ff */
[----:B------:R-:W-:Y:S06]  /*06c0*/  BRA `(.L_x_8) ;  /* 0x00000000000c7947 */ /* 0x000fec0003800000 */
.L_x_98:
[----:B------:R-:W0:Y:S02]  /*06d0*/  LDCU.64 UR6, c[0x0][0x3c8] ;  /* 0x00007900ff0677ac */ /* 0x000e240008000a00 */
[----:B0-----:R-:W-:Y:S02]  /*06e0*/  MOV R39, UR6 ;  /* 0x0000000600277c02 */ /* 0x001fe40008000f00 */
[----:B------:R-:W-:-:S07]  /*06f0*/  MOV R17, UR7 ;  /* 0x0000000700117c02 */ /* 0x000fce0008000f00 */
.L_x_8:
[----:B------:R-:W-:Y:S05]  /*0700*/  BSYNC.RECONVERGENT B0 ;  /* 0x0000000000007941 */ /* 0x000fea0003800200 */
.L_x_7:
[----:B------:R-:W0:Y:S01]  /*0710*/  S2R R16, SR_TID.X ;  /* 0x0000000000107919 */ /* 0x000e220000002100 */
[----:B------:R-:W1:Y:S01]  /*0720*/  LDC.64 R26, c[0x0][0x3b8] ;  /* 0x0000ee00ff1a7b82 */ /* 0x000e620000000a00 */
[----:B------:R-:W-:Y:S01]  /*0730*/  BSSY B0, `(.L_x_9) ;  /* 0x00000f8000007945 */ /* 0x000fe20003800000 */
[----:B-1----:R-:W-:Y:S01]  /*0740*/  IMAD.WIDE R26, R15, 0x4, R26 ;  /* 0x000000040f1a7825 */ /* 0x002fe200078e021a */
[----:B0-----:R-:W-:-:S04]  /*0750*/  ISETP.GE.U32.AND P0, PT, R16, R9, PT ;  /* 0x000000091000720c */ /* 0x001fc80003f06070 */
[----:B------:R-:W-:-:S13]  /*0760*/  FSETP.GEU.OR P0, PT, R14, 4.5999999046325683594, P0 ;  /* 0x409333330e00780b */ /* 0x000fda000070e400 */
[----:B------:R-:W-:Y:S05]  /*0770*/  @P0 BRA `(.L_x_10) ;  /* 0x0000000c00cc0947 */ /* 0x000fea0003800000 */
[----:B------:R0:W2:Y:S01]  /*0780*/  LDG.E R15, desc[UR4][R26.64] ;  /* 0x000000041a0f7981 */ /* 0x0000a2000c1e1900 */
[----:B------:R-:W1:Y:S01]  /*0790*/  MUFU.RCP64H R29, 4.59999847412109375 ;  /* 0x40126666001d7908 */ /* 0x000e620000001800 */
[----:B------:R-:W-:Y:S02]  /*07a0*/  HFMA2 R21, -RZ, RZ, 2.03515625, 1638 ;  /* 0x40126666ff157431 */ /* 0x000fe400000001ff */
[----:B------:R-:W-:Y:S01]  /*07b0*/  IMAD.MOV.U32 R20, RZ, RZ, 0x60000000 ;  /* 0x60000000ff147424 */ /* 0x000fe200078e00ff */
[----:B------:R-:W-:Y:S01]  /*07c0*/  MOV R28, 0x1 ;  /* 0x00000001001c7802 */ /* 0x000fe20000000f00 */
[----:B------:R-:W-:Y:S01]  /*07d0*/  UMOV UR6, 0x54442d18 ;  /* 0x54442d1800067882 */ /* 0x000fe20000000000 */
[----:B------:R-:W-:Y:S01]  /*07e0*/  UMOV UR7, 0x400921fb ;  /* 0x400921fb00077882 */ /* 0x000fe20000000000 */
[----:B------:R-:W-:Y:S03]  /*07f0*/  BSSY.RECONVERGENT B1, `(.L_x_11) ;  /* 0x0000016000017945 */ /* 0x000fe60003800200 */
[----:B-1----:R-:W-:-:S08]  /*0800*/  DFMA R22, R28, -R20, 1 ;  /* 0x3ff000001c16742b */ /* 0x002fd00000000814 */
[----:B------:R-:W-:Y:S02]  /*0810*/  DFMA R30, R22, R22, R22 ;  /* 0x00000016161e722b */ /* 0x000fe40000000016 */
[----:B------:R-:W1:Y:S06]  /*0820*/  F2F.F64.F32 R22, R14 ;  /* 0x0000000e00167310 */ /* 0x000e6c0000201800 */
[----:B------:R-:W-:-:S08]  /*0830*/  DFMA R30, R28, R30, R28 ;  /* 0x0000001e1c1e722b */ /* 0x000fd0000000001c */
[----:B------:R-:W-:Y:S02]  /*0840*/  DFMA R28, R30, -R20, 1 ;  /* 0x3ff000001e1c742b */ /* 0x000fe40000000814 */
[----:B-1----:R-:W-:-:S06]  /*0850*/  DMUL R22, R22, UR6 ;  /* 0x0000000616167c28 */ /* 0x002fcc0008000000 */
[----:B------:R-:W-:-:S04]  /*0860*/  DFMA R28, R30, R28, R30 ;  /* 0x0000001c1e1c722b */ /* 0x000fc8000000001e */
[----:B------:R-:W-:-:S04]  /*0870*/  FSETP.GEU.AND P1, PT, |R23|, 6.5827683646048100446e-37, PT ;  /* 0x036000001700780b */ /* 0x000fc80003f2e200 */
[----:B0-----:R-:W-:-:S08]  /*0880*/  DMUL R26, R22, R28 ;  /* 0x0000001c161a7228 */ /* 0x001fd00000000000 */
[----:B------:R-:W-:-:S08]  /*0890*/  DFMA R20, R26, -R20, R22 ;  /* 0x800000141a14722b */ /* 0x000fd00000000016 */
[----:B------:R-:W-:-:S10]  /*08a0*/  DFMA R26, R28, R20, R26 ;  /* 0x000000141c1a722b */ /* 0x000fd4000000001a */
[----:B------:R-:W-:-:S05]  /*08b0*/  FFMA R20, RZ, 2.2874999046325683594, R27 ;  /* 0x40126666ff147823 */ /* 0x000fca000000001b */
[----:B------:R-:W-:Y:S01]  /*08c0*/  FSETP.GT.AND P0, PT, |R20|, 1.469367938527859385e-39, PT ;  /* 0x001000001400780b */ /* 0x000fe20003f04200 */
[----:B--2---:R-:W-:-:S12]  /*08d0*/  IMAD R15, R15, 0x180, RZ ;  /* 0x000001800f0f7824 */ /* 0x004fd800078e02ff */
[----:B------:R-:W-:Y:S05]  /*08e0*/  @P0 BRA P1, `(.L_x_12) ;  /* 0x0000000000180947 */ /* 0x000fea0000800000 */
[----:B------:R-:W-:Y:S01]  /*08f0*/  IMAD.MOV.U32 R26, RZ, RZ, R22 ;  /* 0x000000ffff1a7224 */ /* 0x000fe200078e0016 */
[----:B------:R-:W-:Y:S01]  /*0900*/  MOV R27, R23 ;  /* 0x00000017001b7202 */ /* 0x000fe20000000f00 */
[----:B------:R-:W-:Y:S01]  /*0910*/  IMAD.MOV.U32 R23, RZ, RZ, 0x40126666 ;  /* 0x40126666ff177424 */ /* 0x000fe200078e00ff */
[----:B------:R-:W-:Y:S02]  /*0920*/  MOV R22, 0x60000000 ;  /* 0x6000000000167802 */ /* 0x000fe40000000f00 */
[----:B------:R-:W-:-:S07]  /*0930*/  MOV R38, 0x950 ;  /* 0x0000095000267802 */ /* 0x000fce0000000f00 */
[----:B------:R-:W-:Y:S05]  /*0940*/  CALL.REL.NOINC `($__internal_0_$__cuda_sm20_div_rn_f64_full) ;  /* 0x0000005c00107944 */ /* 0x000fea0003c00000 */
.L_x_12:
[----:B------:R-:W-:Y:S05]  /*0950*/  BSYNC.RECONVERGENT B1 ;  /* 0x0000000000017941 */ /* 0x000fea0003800200 */
.L_x_11:
[----:B------:R-:W0:Y:S01]  /*0960*/  F2F.F32.F64 R20, R26 ;  /* 0x0000001a00147310 */ /* 0x000e220000301000 */
[----:B------:R-:W-:Y:S02]  /*0970*/  IMAD.MOV.U32 R30, RZ, RZ, RZ ;  /* 0x000000ffff1e7224 */ /* 0x000fe400078e00ff */
[C---:B0-----:R-:W-:Y:S01]  /*0980*/  FMUL R23, R20.reuse, 0.63661974668502807617 ;  /* 0x3f22f98314177820 */ /* 0x041fe20000400000 */
[----:B------:R-:W-:Y:S02]  /*0990*/  SHF.R.U32.HI R28, RZ, 0x17, R20 ;  /* 0x00000017ff1c7819 */ /* 0x000fe40000011614 */
[----:B------:R-:W-:Y:S02]  /*09a0*/  FSETP.GE.AND P0, PT, |R20|, 105615, PT ;  /* 0x47ce47801400780b */ /* 0x000fe40003f06200 */
[----:B------:R0:W1:Y:S01]  /*09b0*/  F2I.NTZ R34, R23 ;  /* 0x0000001700227305 */ /* 0x0000620000203100 */
[----:B------:R-:W-:Y:S02]  /*09c0*/  LOP3.LUT R29, R28, 0xe0, RZ, 0xc0, !PT ;  /* 0x000000e01c1d7812 */ /* 0x000fe400078ec0ff */
[----:B------:R-:W-:-:S02]  /*09d0*/  SHF.L.U32 R31, R20, 0x8, RZ ;  /* 0x00000008141f7819 */ /* 0x000fc400000006ff */
[----:B------:R-:W-:Y:S02]  /*09e0*/  IADD3 R29, PT, PT, R29, -0x80, RZ ;  /* 0xffffff801d1d7810 */ /* 0x000fe40007ffe0ff */
[----:B------:R-:W-:Y:S02]  /*09f0*/  FSETP.EQ.OR P1, PT, |R20|, +INF , !P0 ;  /* 0x7f8000001400780b */ /* 0x000fe40004722600 */
[----:B------:R-:W-:Y:S02]  /*0a00*/  SHF.R.U32.HI R36, RZ, 0x5, R29 ;  /* 0x00000005ff247819 */ /* 0x000fe4000001161d */
[----:B0-----:R-:W-:Y:S02]  /*0a10*/  LOP3.LUT R23, R28, 0x1f, RZ, 0xc0, !PT ;  /* 0x0000001f1c177812 */ /* 0x001fe400078ec0ff */
[----:B------:R-:W-:Y:S01]  /*0a20*/  LOP3.LUT R31, R31, 0x80000000, RZ, 0xfc, !PT ;  /* 0x800000001f1f7812 */ /* 0x000fe200078efcff */
[----:B------:R-:W-:Y:S01]  /*0a30*/  IMAD R36, R36, -0x4, R1 ;  /* 0xfffffffc24247824 */ /* 0x000fe200078e0201 */
[----:B-1----:R-:W-:-:S02]  /*0a40*/  I2FP.F32.S32 R21, R34 ;  /* 0x0000002200157245 */ /* 0x002fc40000201400 */
[----:B------:R-:W-:Y:S02]  /*0a50*/  SEL R34, R34, RZ, !P0 ;  /* 0x000000ff22227207 */ /* 0x000fe40004000000 */
[----:B------:R-:W-:Y:S01]  /*0a60*/  IADD3 R35, PT, PT, -R23, 0x20, RZ ;  /* 0x0000002017237810 */ /* 0x000fe20007ffe1ff */
[----:B------:R-:W-:-:S04]  /*0a70*/  FFMA R22, R21, -1.5707962512969970703, R20 ;  /* 0xbfc90fda15167823 */ /* 0x000fc80000000014 */
[----:B------:R-:W-:-:S04]  /*0a80*/  FFMA R22, R21, -7.5497894158615963534e-08, R22 ;  /* 0xb3a2216815167823 */ /* 0x000fc80000000016 */
[----:B------:R-:W-:Y:S01]  /*0a90*/  FFMA R21, R21, -5.3903029534742383927e-15, R22 ;  /* 0xa7c234c515157823 */ /* 0x000fe20000000016 */
[----:B------:R-:W-:Y:S01]  /*0aa0*/  SHF.R.S32.HI R22, RZ, 0x1f, R15 ;  /* 0x0000001fff167819 */ /* 0x000fe2000001140f */
[----:B------:R-:W-:-:S07]  /*0ab0*/  @P0 FMUL R21, RZ, R20 ;  /* 0x00000014ff150220 */ /* 0x000fce0000400000 */
.L_x_21:
[----:B0-----:R-:W0:Y:S02]  /*0ac0*/  LDC.64 R26, c[0x4][RZ] ;  /* 0x01000000ff1a7b82 */ /* 0x001e240000000a00 */
[----:B0-----:R-:W-:-:S06]  /*0ad0*/  IMAD.WIDE.U32 R26, R30, 0x4, R26 ;  /* 0x000000041e1a7825 */ /* 0x001fcc00078e001a */
[----:B------:R-:W2:Y:S01]  /*0ae0*/  LDG.E.CONSTANT R27, desc[UR4][R26.64] ;  /* 0x000000041a1b7981 */ /* 0x000ea2000c1e9900 */
[----:B------:R-:W-:Y:S05]  /*0af0*/  YIELD ;  /* 0x0000000000007946 */ /* 0x000fea0003800000 */
[----:B------:R-:W-:Y:S01]  /*0b00*/  BSSY.RECONVERGENT B1, `(.L_x_13) ;  /* 0x0000047000017945 */ /* 0x000fe20003800200 */
[----:B------:R-:W-:Y:S02]  /*0b10*/  FSETP.GTU.AND P2, PT, R14, 4.5999999046325683594, PT ;  /* 0x409333330e00780b */ /* 0x000fe40003f4c000 */
[----:B------:R-:W-:Y:S01]  /*0b20*/  MOV R33, 0x3f800000 ;  /* 0x3f80000000217802 */ /* 0x000fe20000000f00 */
[----:B--2---:R-:W-:-:S05]  /*0b30*/  FADD R28, -R27, R14 ;  /* 0x0000000e1b1c7221 */ /* 0x004fca0000000100 */
[----:B------:R-:W-:-:S13]  /*0b40*/  FSETP.NEU.AND P0, PT, R28, 1, PT ;  /* 0x3f8000001c00780b */ /* 0x000fda0003f0d000 */
[----:B------:R-:W-:Y:S05]  /*0b50*/  @!P0 BRA `(.L_x_14) ;  /* 0x0000000400048947 */ /* 0x000fea0003800000 */
[----:B------:R-:W-:-:S13]  /*0b60*/  FSETP.NAN.AND P0, PT, |R28|, |R28|, PT ;  /* 0x4000001c1c00720b */ /* 0x000fda0003f08200 */
[----:B------:R-:W-:Y:S01]  /*0b70*/  @P0 FADD R33, R28, 2 ;  /* 0x400000001c210421 */ /* 0x000fe20000000000 */
[----:B------:R-:W-:Y:S06]  /*0b80*/  @P0 BRA `(.L_x_14) ;  /* 0x0000000000f80947 */ /* 0x000fec0003800000 */
[C---:B------:R-:W-:Y:S01]  /*0b90*/  FMUL R27, |R28|.reuse, 16777216 ;  /* 0x4b8000001c1b7820 */ /* 0x040fe20000400200 */
[----:B------:R-:W-:Y:S01]  /*0ba0*/  FSETP.GEU.AND P0, PT, |R28|, 1.175494350822287508e-38, PT ;  /* 0x008000001c00780b */ /* 0x000fe20003f0e200 */
[----:B------:R-:W-:-:S03]  /*0bb0*/  HFMA2 R41, -RZ, RZ, 0.771484375, 0.21533203125 ;  /* 0x3a2c32e4ff297431 */ /* 0x000fc600000001ff */
[----:B------:R-:W-:Y:S02]  /*0bc0*/  FSEL R27, R27, |R28|, !P0 ;  /* 0x4000001c1b1b7208 */ /* 0x000fe40004000000 */
[----:B------:R-:W-:Y:S02]  /*0bd0*/  FSEL R32, RZ, -24, P0 ;  /* 0xc1c00000ff207808 */ /* 0x000fe40000000000 */
[----:B------:R-:W-:Y:S02]  /*0be0*/  IADD3 R26, PT, PT, R27, -0x3f3504f3, RZ ;  /* 0xc0cafb0d1b1a7810 */ /* 0x000fe40007ffe0ff */
[----:B------:R-:W-:Y:S02]  /*0bf0*/  FSETP.NEU.AND P0, PT, |R28|, +INF , PT ;  /* 0x7f8000001c00780b */ /* 0x000fe40003f0d200 */
[----:B------:R-:W-:Y:S02]  /*0c00*/  LOP3.LUT R26, R26, 0xff800000, RZ, 0xc0, !PT ;  /* 0xff8000001a1a7812 */ /* 0x000fe400078ec0ff */
[----:B------:R-:W-:-:S03]  /*0c10*/  FSETP.NEU.AND P0, PT, R28, RZ, P0 ;  /* 0x000000ff1c00720b */ /* 0x000fc6000070d000 */
[----:B------:R-:W-:-:S04]  /*0c20*/  IMAD.IADD R27, R27, 0x1, -R26 ;  /* 0x000000011b1b7824 */ /* 0x000fc800078e0a1a */
[C---:B------:R-:W-:Y:S01]  /*0c30*/  FADD R37, R27.reuse, 1 ;  /* 0x3f8000001b257421 */ /* 0x040fe20000000000 */
[----:B------:R-:W-:Y:S01]  /*0c40*/  FADD R33, R27, -1 ;  /* 0xbf8000001b217421 */ /* 0x000fe20000000000 */
[----:B------:R-:W-:-:S03]  /*0c50*/  I2FP.F32.S32 R27, R26 ;  /* 0x0000001a001b7245 */ /* 0x000fc60000201400 */
[----:B------:R-:W-:Y:S01]  /*0c60*/  FADD R38, R33, R33 ;  /* 0x0000002121267221 */ /* 0x000fe20000000000 */
[----:B------:R-:W0:Y:S01]  /*0c70*/  MUFU.RCP R37, R37 ;  /* 0x0000002500257308 */ /* 0x000e220000001000 */
[----:B------:R-:W-:Y:S01]  /*0c80*/  FFMA R29, R27, 1.1920928955078125e-07, R32 ;  /* 0x340000001b1d7823 */ /* 0x000fe20000000020 */
[----:B------:R-:W-:Y:S01]  /*0c90*/  @!P0 FADD R28, R28, R28 ;  /* 0x0000001c1c1c8221 */ /* 0x000fe20000000000 */
[----:B0-----:R-:W-:-:S04]  /*0ca0*/  FMUL R26, R37, R38 ;  /* 0x00000026251a7220 */ /* 0x001fc80000400000 */
[----:B------:R-:W-:Y:S01]  /*0cb0*/  FADD R38, R33, -R26 ;  /* 0x8000001a21267221 */ /* 0x000fe20000000000 */
[CC--:B------:R-:W-:Y:S01]  /*0cc0*/  FMUL R32, R26.reuse, R26.reuse ;  /* 0x0000001a1a207220 */ /* 0x0c0fe20000400000 */
[----:B------:R-:W-:Y:S02]  /*0cd0*/  FFMA R27, R26, 1.4426950216293334961, R29 ;  /* 0x3fb8aa3b1a1b7823 */ /* 0x000fe4000000001d */
[----:B------:R-:W-:Y:S01]  /*0ce0*/  FADD R38, R38, R38 ;  /* 0x0000002626267221 */ /* 0x000fe20000000000 */
[C---:B------:R-:W-:Y:S01]  /*0cf0*/  FFMA R41, R32.reuse, R41, 0.0032181653659790754318 ;  /* 0x3b52e7db20297423 */ /* 0x040fe20000000029 */
[----:B------:R-:W-:Y:S02]  /*0d00*/  FADD R29, R29, -R27 ;  /* 0x8000001b1d1d7221 */ /* 0x000fe40000000000 */
[----:B------:R-:W-:Y:S01]  /*0d10*/  FFMA R38, R33, -R26, R38 ;  /* 0x8000001a21267223 */ /* 0x000fe20000000026 */
[----:B------:R-:W-:Y:S01]  /*0d20*/  FFMA R41, R32, R41, 0.018033718690276145935 ;  /* 0x3c93bb7320297423 */ /* 0x000fe20000000029 */
[----:B------:R-:W-:-:S02]  /*0d30*/  FFMA R29, R26, 1.4426950216293334961, R29 ;  /* 0x3fb8aa3b1a1d7823 */ /* 0x000fc4000000001d */
[----:B------:R-:W-:Y:S01]  /*0d40*/  FMUL R38, R37, R38 ;  /* 0x0000002625267220 */ /* 0x000fe20000400000 */
[----:B------:R-:W-:-:S03]  /*0d50*/  FFMA R41, R32, R41, 0.12022458761930465698 ;  /* 0x3df6384f20297423 */ /* 0x000fc60000000029 */
[----:B------:R-:W-:Y:S01]  /*0d60*/  FFMA R29, R38, 1.4426950216293334961, R29 ;  /* 0x3fb8aa3b261d7823 */ /* 0x000fe2000000001d */
[----:B------:R-:W-:-:S03]  /*0d70*/  FMUL R41, R32, R41 ;  /* 0x0000002920297220 */ /* 0x000fc60000400000 */
[----:B------:R-:W-:Y:S01]  /*0d80*/  FFMA R33, R26, 1.9251366722983220825e-08, R29 ;  /* 0x32a55e341a217823 */ /* 0x000fe2000000001d */
[----:B------:R-:W-:-:S04]  /*0d90*/  FMUL R29, R41, 3 ;  /* 0x40400000291d7820 */ /* 0x000fc80000400000 */
[----:B------:R-:W-:Y:S01]  /*0da0*/  FFMA R38, R38, R29, R33 ;  /* 0x0000001d26267223 */ /* 0x000fe20000000021 */
[----:B------:R-:W-:-:S03]  /*0db0*/  MOV R33, 0x391fcb8e ;  /* 0x391fcb8e00217802 */ /* 0x000fc60000000f00 */
[----:B------:R-:W-:-:S04]  /*0dc0*/  FFMA R38, R26, R41, R38 ;  /* 0x000000291a267223 */ /* 0x000fc80000000026 */
[----:B------:R-:W-:-:S04]  /*0dd0*/  FADD R26, R27, R38 ;  /* 0x000000261b1a7221 */ /* 0x000fc80000000000 */
[----:B------:R-:W-:Y:S01]  /*0de0*/  FMUL R29, R26, 2 ;  /* 0x400000001a1d7820 */ /* 0x000fe20000400000 */
[----:B------:R-:W-:-:S03]  /*0df0*/  FADD R27, -R27, R26 ;  /* 0x0000001a1b1b7221 */ /* 0x000fc60000000100 */
[----:B------:R-:W0:Y:S01]  /*0e00*/  FRND R32, R29 ;  /* 0x0000001d00207307 */ /* 0x000e220000201000 */
[----:B------:R-:W-:Y:S01]  /*0e10*/  FADD R27, R38, -R27 ;  /* 0x8000001b261b7221 */ /* 0x000fe20000000000 */
[----:B------:R-:W-:Y:S01]  /*0e20*/  FFMA R26, R26, 2, -R29 ;  /* 0x400000001a1a7823 */ /* 0x000fe2000000081d */
[----:B------:R-:W-:-:S03]  /*0e30*/  FSETP.GT.AND P4, PT, |R29|, 152, PT ;  /* 0x431800001d00780b */ /* 0x000fc60003f84200 */
[----:B------:R-:W-:Y:S02]  /*0e40*/  FFMA R27, R27, 2, R26 ;  /* 0x400000001b1b7823 */ /* 0x000fe4000000001a */
[----:B------:R-:W1:Y:S01]  /*0e50*/  F2I.NTZ R38, R29 ;  /* 0x0000001d00267305 */ /* 0x000e620000203100 */
[----:B0-----:R-:W-:Y:S01]  /*0e60*/  FADD R26, R29, -R32 ;  /* 0x800000201d1a7221 */ /* 0x001fe20000000000 */
[----:B------:R-:W-:-:S03]  /*0e70*/  FSETP.GT.AND P3, PT, R32, RZ, PT ;  /* 0x000000ff2000720b */ /* 0x000fc60003f64000 */
[----:B------:R-:W-:-:S04]  /*0e80*/  FADD R26, R26, R27 ;  /* 0x0000001b1a1a7221 */ /* 0x000fc80000000000 */
[----:B------:R-:W-:-:S04]  /*0e90*/  FFMA R27, R26, R33, 0.0013391353422775864601 ;  /* 0x3aaf85ed1a1b7423 */ /* 0x000fc80000000021 */
[----:B------:R-:W-:-:S04]  /*0ea0*/  FFMA R27, R26, R27, 0.0096188392490148544312 ;  /* 0x3c1d98561a1b7423 */ /* 0x000fc8000000001b */
[----:B------:R-:W-:-:S04]  /*0eb0*/  FFMA R27, R26, R27, 0.055503588169813156128 ;  /* 0x3d6357bb1a1b7423 */ /* 0x000fc8000000001b */
[C---:B------:R-:W-:Y:S01]  /*0ec0*/  FFMA R33, R26.reuse, R27, 0.24022644758224487305 ;  /* 0x3e75fdec1a217423 */ /* 0x040fe2000000001b */
[----:B------:R-:W-:Y:S02]  /*0ed0*/  SEL R27, RZ, 0x83000000, P3 ;  /* 0x83000000ff1b7807 */ /* 0x000fe40001800000 */
[----:B------:R-:W-:Y:S01]  /*0ee0*/  FSETP.GEU.AND P3, PT, R29, RZ, PT ;  /* 0x000000ff1d00720b */ /* 0x000fe20003f6e000 */
[----:B------:R-:W-:Y:S01]  /*0ef0*/  FFMA R33, R26, R33, 0.69314718246459960938 ;  /* 0x3f3172181a217423 */ /* 0x000fe20000000021 */
[----:B-1----:R-:W-:Y:S01]  /*0f00*/  LEA R38, R38, -R27, 0x17 ;  /* 0x8000001b26267211 */ /* 0x002fe200078eb8ff */
[----:B------:R-:W-:Y:S02]  /*0f10*/  VIADD R32, R27, 0x7f000000 ;  /* 0x7f0000001b207836 */ /* 0x000fe40000000000 */
[----:B------:R-:W-:Y:S01]  /*0f20*/  FFMA R29, R26, R33, 1 ;  /* 0x3f8000001a1d7423 */ /* 0x000fe20000000021 */
[----:B------:R-:W-:-:S03]  /*0f30*/  FSEL R33, RZ, +INF , !P3 ;  /* 0x7f800000ff217808 */ /* 0x000fc60005800000 */
[----:B------:R-:W-:-:S04]  /*0f40*/  FMUL R29, R32, R29 ;  /* 0x0000001d201d7220 */ /* 0x000fc80000400000 */
[----:B------:R-:W-:Y:S01]  /*0f50*/  @!P4 FMUL R33, R38, R29 ;  /* 0x0000001d2621c220 */ /* 0x000fe20000400000 */
[----:B------:R-:W-:-:S07]  /*0f60*/  @!P0 LOP3.LUT R33, R28, 0x7fffffff, RZ, 0xc0, !PT ;  /* 0x7fffffff1c218812 */ /* 0x000fce00078ec0ff */
.L_x_14:
[----:B------:R-:W-:Y:S05]  /*0f70*/  BSYNC.RECONVERGENT B1 ;  /* 0x0000000000017941 */ /* 0x000fea0003800200 */
.L_x_13:
[----:B------:R-:W-:Y:S01]  /*0f80*/  BSSY.RECONVERGENT B1, `(.L_x_15) ;  /* 0x0000050000017945 */ /* 0x000fe20003800200 */
[----:B------:R-:W-:Y:S02]  /*0f90*/  HFMA2 R32, -RZ, RZ, 0, 0 ;  /* 0x00000000ff207431 */ /* 0x000fe400000001ff */
[----:B------:R-:W-:Y:S01]  /*0fa0*/  FMUL R33, R33, -16 ;  /* 0xc180000021217820 */ /* 0x000fe20000400000 */
[----:B------:R-:W-:Y:S06]  /*0fb0*/  @P2 BRA `(.L_x_16) ;  /* 0x0000000400302947 */ /* 0x000fec0003800000 */
[----:B------:R-:W-:Y:S01]  /*0fc0*/  BSSY.RECONVERGENT B2, `(.L_x_17) ;  /* 0x0000034000027945 */ /* 0x000fe20003800200 */
[----:B------:R-:W-:Y:S01]  /*0fd0*/  IMAD.MOV.U32 R37, RZ, RZ, R34 ;  /* 0x000000ffff257224 */ /* 0x000fe200078e0022 */
[----:B------:R-:W-:Y:S02]  /*0fe0*/  MOV R32, R21 ;  /* 0x0000001500207202 */ /* 0x000fe40000000f00 */
[----:B------:R-:W-:Y:S05]  /*0ff0*/  @P1 BRA `(.L_x_18) ;  /* 0x0000000000c01947 */ /* 0x000fea0003800000 */
[----:B------:R-:W0:Y:S01]  /*1000*/  LDCU.64 UR6, c[0x4][0x158] ;  /* 0x01002b00ff0677ac */ /* 0x000e220008000a00 */
[----:B------:R-:W-:Y:S01]  /*1010*/  HFMA2 R43, -RZ, RZ, 0, 0 ;  /* 0x00000000ff2b7431 */ /* 0x000fe200000001ff */
[----:B------:R-:W-:Y:S01]  /*1020*/  BSSY.RECONVERGENT B3, `(.L_x_19) ;  /* 0x0000011000037945 */ /* 0x000fe20003800200 */
[----:B------:R-:W-:Y:S01]  /*1030*/  MOV R40, RZ ;  /* 0x000000ff00287202 */ /* 0x000fe20000000f00 */
[----:B------:R-:W-:Y:S01]  /*1040*/  IMAD.MOV.U32 R37, RZ, RZ, RZ ;  /* 0x000000ffff257224 */ /* 0x000fe200078e00ff */
[----:B------:R-:W-:Y:S01]  /*1050*/  MOV R32, R1 ;  /* 0x0000000100207202 */ /* 0x000fe20000000f00 */
[----:B0-----:R-:W-:Y:S01]  /*1060*/  IMAD.U32 R26, RZ, RZ, UR6 ;  /* 0x00000006ff1a7e24 */ /* 0x001fe2000f8e00ff */
[----:B------:R-:W-:-:S07]  /*1070*/  MOV R27, UR7 ;  /* 0x00000007001b7c02 */ /* 0x000fce0008000f00 */
.L_x_20:
[----:B------:R0:W2:Y:S01]  /*1080*/  LDG.E.CONSTANT R28, desc[UR4][R26.64] ;  /* 0x000000041a1c7981 */ /* 0x0000a2000c1e9900 */
[----:B------:R-:W-:-:S04]  /*1090*/  IADD3 R37, PT, PT, R37, 0x1, RZ ;  /* 0x0000000125257810 */ /* 0x000fc80007ffe0ff */
[----:B------:R-:W-:Y:S02]  /*10a0*/  ISETP.NE.AND P0, PT, R37, 0x6, PT ;  /* 0x000000062500780c */ /* 0x000fe40003f05270 */
[----:B0-----:R-:W-:-:S04]  /*10b0*/  IADD3 R26, P3, PT, R26, 0x4, RZ ;  /* 0x000000041a1a7810 */ /* 0x001fc80007f7e0ff */
[----:B------:R-:W-:Y:S01]  /*10c0*/  IADD3.X R27, PT, PT, RZ, R27, RZ, P3, !PT ;  /* 0x0000001bff1b7210 */ /* 0x000fe20001ffe4ff */
[----:B--2---:R-:W-:-:S03]  /*10d0*/  IMAD.WIDE.U32 R28, R28, R31, RZ ;  /* 0x0000001f1c1c7225 */ /* 0x004fc600078e00ff */
[----:B------:R-:W-:-:S05]  /*10e0*/  IADD3 R41, P2, PT, R28, R40, RZ ;  /* 0x000000281c297210 */ /* 0x000fca0007f5e0ff */
[----:B------:R0:W-:Y:S01]  /*10f0*/  STL [R32], R41 ;  /* 0x0000002920007387 */ /* 0x0001e20000100800 */
[----:B------:R-:W-:Y:S01]  /*1100*/  IMAD.X R40, R29, 0x1, R43, P2 ;  /* 0x000000011d287824 */ /* 0x000fe200010e062b */
[----:B0-----:R-:W-:Y:S01]  /*1110*/  IADD3 R32, PT, PT, R32, 0x4, RZ ;  /* 0x0000000420207810 */ /* 0x001fe20007ffe0ff */
[----:B------:R-:W-:Y:S06]  /*1120*/  @P0 BRA `(.L_x_20) ;  /* 0xfffffffc00d40947 */ /* 0x000fec000383ffff */
[----:B------:R-:W-:Y:S05]  /*1130*/  BSYNC.RECONVERGENT B3 ;  /* 0x0000000000037941 */ /* 0x000fea0003800200 */
.L_x_19:
[----:B------:R-:W-:Y:S01]  /*1140*/  ISETP.NE.AND P0, PT, R23, RZ, PT ;  /* 0x000000ff1700720c */ /* 0x000fe20003f05270 */
[----:B------:R0:W-:Y:S04]  /*1150*/  STL [R1+0x18], R40 ;  /* 0x0000182801007387 */ /* 0x0001e80000100800 */
[----:B------:R-:W2:Y:S04]  /*1160*/  LDL R32, [R36+0x18] ;  /* 0x0000180024207983 */ /* 0x000ea80000100800 */
[----:B------:R-:W3:Y:S04]  /*1170*/  LDL R26, [R36+0x14] ;  /* 0x00001400241a7983 */ /* 0x000ee80000100800 */
[----:B------:R-:W4:Y:S01]  /*1180*/  @P0 LDL R38, [R36+0x10] ;  /* 0x0000100024260983 */ /* 0x000f220000100800 */
[----:B------:R-:W-:Y:S01]  /*1190*/  UMOV UR6, 0x54442d19 ;  /* 0x54442d1900067882 */ /* 0x000fe20000000000 */
[----:B------:R-:W-:Y:S01]  /*11a0*/  UMOV UR7, 0x3bf921fb ;  /* 0x3bf921fb00077882 */ /* 0x000fe20000000000 */
[----:B--2---:R-:W-:-:S02]  /*11b0*/  @P0 SHF.L.U32 R27, R32, R23, RZ ;  /* 0x00000017201b0219 */ /* 0x004fc400000006ff */
[----:B---3--:R-:W-:Y:S02]  /*11c0*/  @P0 SHF.R.U32.HI R28, RZ, R35, R26 ;  /* 0x00000023ff1c0219 */ /* 0x008fe4000001161a */
[----:B------:R-:W-:Y:S02]  /*11d0*/  @P0 SHF.L.U32 R29, R26, R23, RZ ;  /* 0x000000171a1d0219 */ /* 0x000fe400000006ff */
[----:B----4-:R-:W-:Y:S01]  /*11e0*/  @P0 SHF.R.U32.HI R38, RZ, R35, R38 ;  /* 0x00000023ff260219 */ /* 0x010fe20000011626 */
[----:B------:R-:W-:-:S03]  /*11f0*/  @P0 IMAD.IADD R32, R27, 0x1, R28 ;  /* 0x000000011b200824 */ /* 0x000fc600078e021c */
[----:B------:R-:W-:Y:S02]  /*1200*/  @P0 IADD3 R26, PT, PT, R29, R38, RZ ;  /* 0x000000261d1a0210 */ /* 0x000fe40007ffe0ff */
[----:B------:R-:W-:Y:S02]  /*1210*/  ISETP.GE.AND P0, PT, R20, RZ, PT ;  /* 0x000000ff1400720c */ /* 0x000fe40003f06270 */
[C-C-:B------:R-:W-:Y:S02]  /*1220*/  SHF.L.W.U32.HI R37, R26.reuse, 0x2, R32.reuse ;  /* 0x000000021a257819 */ /* 0x140fe40000010e20 */
[----:B------:R-:W-:Y:S02]  /*1230*/  SHF.L.U32 R26, R26, 0x2, RZ ;  /* 0x000000021a1a7819 */ /* 0x000fe400000006ff */
[----:B------:R-:W-:Y:S02]  /*1240*/  SHF.R.S32.HI R27, RZ, 0x1f, R37 ;  /* 0x0000001fff1b7819 */ /* 0x000fe40000011425 */
[----:B------:R-:W-:-:S02]  /*1250*/  SHF.R.U32.HI R32, RZ, 0x1e, R32 ;  /* 0x0000001eff207819 */ /* 0x000fc40000011620 */
[C---:B------:R-:W-:Y:S02]  /*1260*/  LOP3.LUT R26, R27.reuse, R26, RZ, 0x3c, !PT ;  /* 0x0000001a1b1a7212 */ /* 0x040fe400078e3cff */
[----:B------:R-:W-:Y:S02]  /*1270*/  LOP3.LUT R27, R27, R37, RZ, 0x3c, !PT ;  /* 0x000000251b1b7212 */ /* 0x000fe400078e3cff */
[C---:B------:R-:W-:Y:S02]  /*1280*/  LOP3.LUT R38, R37.reuse, R20, RZ, 0x3c, !PT ;  /* 0x0000001425267212 */ /* 0x040fe400078e3cff */
[----:B------:R-:W-:Y:S02]  /*1290*/  LEA.HI R37, R37, R32, RZ, 0x1 ;  /* 0x0000002025257211 */ /* 0x000fe400078f08ff */
[----:B------:R-:W1:Y:S01]  /*12a0*/  I2F.F64.S64 R26, R26 ;  /* 0x0000001a001a7312 */ /* 0x000e620000301c00 */
[----:B------:R-:W-:Y:S02]  /*12b0*/  ISETP.GE.AND P2, PT, R38, RZ, PT ;  /* 0x000000ff2600720c */ /* 0x000fe40003f46270 */
[----:B------:R-:W-:Y:S01]  /*12c0*/  @!P0 IMAD.MOV R37, RZ, RZ, -R37 ;  /* 0x000000ffff258224 */ /* 0x000fe200078e0a25 */
[----:B-1----:R-:W-:-:S10]  /*12d0*/  DMUL R28, R26, UR6 ;  /* 0x000000061a1c7c28 */ /* 0x002fd40008000000 */
[----:B------:R-:W1:Y:S02]  /*12e0*/  F2F.F32.F64 R28, R28 ;  /* 0x0000001c001c7310 */ /* 0x000e640000301000 */
[----:B01----:R-:W-:-:S07]  /*12f0*/  FSEL R32, -R28, R28, !P2 ;  /* 0x0000001c1c207208 */ /* 0x003fce0005000100 */
.L_x_18:
[----:B------:R-:W-:Y:S05]  /*1300*/  BSYNC.RECONVERGENT B2 ;  /* 0x0000000000027941 */ /* 0x000fea0003800200 */
.L_x_17:
[----:B------:R-:W-:Y:S01]  /*1310*/  MOV R26, 0x37cbac00 ;  /* 0x37cbac00001a7802 */ /* 0x000fe20000000f00 */
[----:B------:R-:W-:Y:S02]  /*1320*/  HFMA2 R38, -RZ, RZ, 1.0078125, -8.98838043212890625e-05 ;  /* 0x3c0885e4ff267431 */ /* 0x000fe400000001ff */
[----:B------:R-:W-:Y:S01]  /*1330*/  FMUL R27, R32, R32 ;  /* 0x00000020201b7220 */ /* 0x000fe20000400000 */
[C---:B------:R-:W-:Y:S01]  /*1340*/  LOP3.LUT R28, R37.reuse, 0x1, RZ, 0xc0, !PT ;  /* 0x00000001251c7812 */ /* 0x040fe200078ec0ff */
[----:B------:R-:W-:Y:S01]  /*1350*/  VIADD R29, R37, 0x1 ;  /* 0x00000001251d7836 */ /* 0x000fe20000000000 */
[----:B------:R-:W-:Y:S01]  /*1360*/  MOV R37, 0x3e2aaaa8 ;  /* 0x3e2aaaa800257802 */ /* 0x000fe20000000f00 */
[----:B------:R-:W-:Y:S01]  /*1370*/  FFMA R26, R27, R26, -0.0013887860113754868507 ;  /* 0xbab607ed1b1a7423 */ /* 0x000fe2000000001a */
[----:B------:R-:W-:Y:S02]  /*1380*/  ISETP.NE.U32.AND P0, PT, R28, 0x1, PT ;  /* 0x000000011c00780c */ /* 0x000fe40003f05070 */
[----:B------:R-:W-:-:S02]  /*1390*/  LOP3.LUT P2, RZ, R29, 0x2, RZ, 0xc0, !PT ;  /* 0x000000021dff7812 */ /* 0x000fc4000784c0ff */
[----:B------:R-:W-:Y:S02]  /*13a0*/  FSEL R28, R26, -0.00019574658654164522886, P0 ;  /* 0xb94d41531a1c7808 */ /* 0x000fe40000000000 */
[----:B------:R-:W-:Y:S02]  /*13b0*/  FSEL R38, R38, 0.041666727513074874878, !P0 ;  /* 0x3d2aaabb26267808 */ /* 0x000fe40004000000 */
[----:B------:R-:W-:Y:S02]  /*13c0*/  FSEL R26, R32, 1, !P0 ;  /* 0x3f800000201a7808 */ /* 0x000fe40004000000 */
[----:B------:R-:W-:Y:S01]  /*13d0*/  FSEL R37, -R37, -0.4999999701976776123, !P0 ;  /* 0xbeffffff25257808 */ /* 0x000fe20004000100 */
[C---:B------:R-:W-:Y:S02]  /*13e0*/  FFMA R28, R27.reuse, R28, R38 ;  /* 0x0000001c1b1c7223 */ /* 0x040fe40000000026 */
[C---:B------:R-:W-:Y:S02]  /*13f0*/  FFMA R29, R27.reuse, R26, RZ ;  /* 0x0000001a1b1d7223 */ /* 0x040fe400000000ff */
[----:B------:R-:W-:-:S04]  /*1400*/  FFMA R28, R27, R28, R37 ;  /* 0x0000001c1b1c7223 */ /* 0x000fc80000000025 */
[----:B------:R-:W-:Y:S01]  /*1410*/  FFMA R37, R29, R28, R26 ;  /* 0x0000001c1d257223 */ /* 0x000fe2000000001a */
[----:B------:R-:W-:Y:S02]  /*1420*/  HFMA2 R28, -RZ, RZ, 0, 0 ;  /* 0x00000000ff1c7431 */ /* 0x000fe400000001ff */
[----:B------:R-:W-:Y:S02]  /*1430*/  IMAD.MOV.U32 R29, RZ, RZ, 0x3fe00000 ;  /* 0x3fe00000ff1d7424 */ /* 0x000fe400078e00ff */
[----:B------:R-:W-:-:S04]  /*1440*/  @P2 FADD R37, RZ, -R37 ;  /* 0x80000025ff252221 */ /* 0x000fc80000000000 */
[----:B------:R-:W0:Y:S02]  /*1450*/  F2F.F64.F32 R26, R37 ;  /* 0x00000025001a7310 */ /* 0x000e240000201800 */
[----:B0-----:R-:W-:-:S06]  /*1460*/  DFMA R26, R26, R28, 0.5 ;  /* 0x3fe000001a1a742b */ /* 0x001fcc000000001c */
[----:B------:R0:W1:Y:S05]  /*1470*/  F2F.F32.F64 R32, R26 ;  /* 0x0000001a00207310 */ /* 0x00006a0000301000 */
.L_x_16:
[----:B------:R-:W-:Y:S05]  /*1480*/  BSYNC.RECONVERGENT B1 ;  /* 0x0000000000017941 */ /* 0x000fea0003800200 */
.L_x_15:
[----:B0-----:R-:W2:Y:S01]  /*1490*/  LDG.E R27, desc[UR4][R18.64] ;  /* 0x00000004121b7981 */ /* 0x001ea2000c1e1900 */
[----:B------:R-:W-:Y:S01]  /*14a0*/  HFMA2 R29, -RZ, RZ, 3.7421875, 0 ;  /* 0x437c0000ff1d7431 */ /* 0x000fe200000001ff */
[----:B------:R-:W-:Y:S02]  /*14b0*/  MOV R26, 0x3bbb989d ;  /* 0x3bbb989d001a7802 */ /* 0x000fe40000000f00 */
[----:B------:R-:W-:Y:S02]  /*14c0*/  SHF.R.S32.HI R38, RZ, 0x1f, R10 ;  /* 0x0000001fff267819 */ /* 0x000fe4000001140a */
[----:B------:R-:W-:Y:S01]  /*14d0*/  IADD3 R41, PT, PT, R3, R16, RZ ;  /* 0x0000001003297210 */ /* 0x000fe20007ffe0ff */
[----:B------:R-:W-:-:S04]  /*14e0*/  FFMA.SAT R26, R33, R26, 0.5 ;  /* 0x3f000000211a7423 */ /* 0x000fc8000000201a */
[----:B------:R-:W-:-:S04]  /*14f0*/  FFMA.RM R26, R26, R29, 12582913 ;  /* 0x4b4000011a1a7423 */ /* 0x000fc8000000401d */
[C---:B------:R-:W-:Y:S01]  /*1500*/  FADD R28, R26.reuse, -12583039 ;  /* 0xcb40007f1a1c7421 */ /* 0x040fe20000000000 */
[----:B------:R-:W-:-:S03]  /*1510*/  SHF.L.U32 R26, R26, 0x17, RZ ;  /* 0x000000171a1a7819 */ /* 0x000fc600000006ff */
[----:B------:R-:W-:-:S04]  /*1520*/  FFMA R28, R33, 1.4426950216293334961, -R28 ;  /* 0x3fb8aa3b211c7823 */ /* 0x000fc8000000081c */
[----:B------:R-:W-:Y:S02]  /*1530*/  FFMA R33, R33, 1.925963033500011079e-08, R28 ;  /* 0x32a5706021217823 */ /* 0x000fe4000000001c */
[----:B------:R-:W0:Y:S04]  /*1540*/  LDC.64 R28, c[0x0][0x398] ;  /* 0x0000e600ff1c7b82 */ /* 0x000e280000000a00 */
[----:B------:R-:W3:Y:S01]  /*1550*/  MUFU.EX2 R33, R33 ;  /* 0x0000002100217308 */ /* 0x000ee20000000800 */
[----:B0-----:R-:W-:-:S04]  /*1560*/  IMAD.WIDE R28, R41, 0x4, R28 ;  /* 0x00000004291c7825 */ /* 0x001fc800078e021c */
[----:B--2---:R-:W-:-:S05]  /*1570*/  IMAD.SHL.U32 R27, R27, 0x10, RZ ;  /* 0x000000101b1b7824 */ /* 0x004fca00078e00ff */
[----:B------:R-:W-:Y:S02]  /*1580*/  SHF.R.S32.HI R37, RZ, 0x1f, R27 ;  /* 0x0000001fff257819 */ /* 0x000fe4000001141b */
[----:B------:R-:W-:-:S04]  /*1590*/  IADD3 R27, P0, P2, R27, R30, R10 ;  /* 0x0000001e1b1b7210 */ /* 0x000fc80007a1e00a */
[----:B------:R-:W-:Y:S01]  /*15a0*/  IADD3.X R38, PT, PT, R37, RZ, R38, P0, P2 ;  /* 0x000000ff25267210 */ /* 0x000fe200007e4426 */
[----:B---3--:R-:W-:Y:S01]  /*15b0*/  FMUL R37, R33, R26 ;  /* 0x0000001a21257220 */ /* 0x008fe20000400000 */
[----:B------:R-:W-:-:S03]  /*15c0*/  LEA R26, P0, R27, R7, 0x2 ;  /* 0x000000071b1a7211 */ /* 0x000fc600078010ff */
[----:B-1----:R-:W-:Y:S01]  /*15d0*/  FMUL R37, R37, R32 ;  /* 0x0000002025257220 */ /* 0x002fe20000400000 */
[----:B------:R-:W-:-:S05]  /*15e0*/  LEA.HI.X R27, R27, R8, R38, 0x2, P0 ;  /* 0x000000081b1b7211 */ /* 0x000fca00000f1426 */
[----:B------:R0:W-:Y:S04]  /*15f0*/  REDG.E.ADD.F32.FTZ.RN.STRONG.GPU desc[UR4][R26.64], R37 ;  /* 0x000000251a0079a6 */ /* 0x0001e8000c12f304 */
[----:B------:R-:W2:Y:S02]  /*1600*/  LDG.E R28, desc[UR4][R28.64] ;  /* 0x000000041c1c7981 */ /* 0x000ea4000c1e1900 */
[----:B--2---:R-:W-:-:S05]  /*1610*/  IMAD.SHL.U32 R32, R28, 0x10, RZ ;  /* 0x000000101c207824 */ /* 0x004fca00078e00ff */
[----:B------:R-:W-:Y:S02]  /*1620*/  SHF.R.S32.HI R33, RZ, 0x1f, R32 ;  /* 0x0000001fff217819 */ /* 0x000fe40000011420 */
[----:B------:R-:W-:Y:S02]  /*1630*/  IADD3 R38, P0, P2, R32, R30, R15 ;  /* 0x0000001e20267210 */ /* 0x000fe40007a1e00f */
[----:B------:R-:W-:Y:S02]  /*1640*/  IADD3 R30, PT, PT, R30, 0x1, RZ ;  /* 0x000000011e1e7810 */ /* 0x000fe40007ffe0ff */
[----:B------:R-:W-:Y:S02]  /*1650*/  IADD3.X R33, PT, PT, R33, RZ, R22, P0, P2 ;  /* 0x000000ff21217210 */ /* 0x000fe400007e4416 */
[----:B------:R-:W-:-:S04]  /*1660*/  LEA R32, P0, R38, R39, 0x2 ;  /* 0x0000002726207211 */ /* 0x000fc800078010ff */
[----:B------:R-:W-:Y:S02]  /*1670*/  LEA.HI.X R33, R38, R17, R33, 0x2, P0 ;  /* 0x0000001126217211 */ /* 0x000fe400000f1421 */
[----:B------:R-:W-:-:S03]  /*1680*/  ISETP.NE.AND P0, PT, R30, 0x10, PT ;  /* 0x000000101e00780c */ /* 0x000fc60003f05270 */
[----:B------:R0:W-:Y:S10]  /*1690*/  REDG.E.ADD.F32.FTZ.RN.STRONG.GPU desc[UR4][R32.64], R37 ;  /* 0x00000025200079a6 */ /* 0x0001f4000c12f304 */
[----:B------:R-:W-:Y:S05]  /*16a0*/  @P0 BRA `(.L_x_21) ;  /* 0xfffffff400040947 */ /* 0x000fea000383ffff */
.L_x_10:
[----:B------:R-:W-:Y:S05]  /*16b0*/  BSYNC B0 ;  /* 0x0000000000007941 */ /* 0x000fea0003800000 */
.L_x_9:
[----:B------:R-:W-:Y:S01]  /*16c0*/  FSETP.GTU.AND P0, PT, R14, 3.0999999046325683594, PT ;  /* 0x404666660e00780b */ /* 0x000fe20003f0c000 */
[----:B------:R-:W-:Y:S01]  /*16d0*/  BSSY.RECONVERGENT B0, `(.L_x_22) ;  /* 0x0000075000007945 */ /* 0x000fe20003800200 */
[----:B------:R-:W-:-:S11]  /*16e0*/  MOV R15, RZ ;  /* 0x000000ff000f7202 */ /* 0x000fd60000000f00 */
[----:B------:R-:W-:Y:S05]  /*16f0*/  @P0 BRA `(.L_x_23) ;  /* 0x0000000400c80947 */ /* 0x000fea0003800000 */
[----:B------:R-:W1:Y:S01]  /*1700*/  MUFU.RCP64H R19, 3.09999847412109375 ;  /* 0x4008cccc00137908 */ /* 0x000e620000001800 */
[----:B------:R-:W-:Y:S02]  /*1710*/  HFMA2 R23, -RZ, RZ, 2.015625, -19.1875 ;  /* 0x4008ccccff177431 */ /* 0x000fe400000001ff */
[----:B------:R-:W-:Y:S01]  /*1720*/  IMAD.MOV.U32 R22, RZ, RZ, -0x40000000 ;  /* 0xc0000000ff167424 */ /* 0x000fe200078e00ff */
[----:B------:R-:W-:Y:S01]  /*1730*/  MOV R18, 0x1 ;  /* 0x0000000100127802 */ /* 0x000fe20000000f00 */
[----:B------:R-:W-:Y:S01]  /*1740*/  UMOV UR6, 0x54442d18 ;  /* 0x54442d1800067882 */ /* 0x000fe20000000000 */
[----:B------:R-:W-:Y:S01]  /*1750*/  UMOV UR7, 0x400921fb ;  /* 0x400921fb00077882 */ /* 0x000fe20000000000 */
[----:B------:R-:W-:Y:S01]  /*1760*/  BSSY.RECONVERGENT B1, `(.L_x_24) ;  /* 0x0000015000017945 */ /* 0x000fe20003800200 */
[----:B0-----:R-:W0:Y:S02]  /*1770*/  F2F.F64.F32 R26, R14 ;  /* 0x0000000e001a7310 */ /* 0x001e240000201800 */
[----:B-1----:R-:W-:-:S02]  /*1780*/  DFMA R20, R18, -R22, 1 ;  /* 0x3ff000001214742b */ /* 0x002fc40000000816 */
[----:B0-----:R-:W-:-:S06]  /*1790*/  DMUL R26, R26, UR6 ;  /* 0x000000061a1a7c28 */ /* 0x001fcc0008000000 */
[----:B------:R-:W-:-:S08]  /*17a0*/  DFMA R20, R20, R20, R20 ;  /* 0x000000141414722b */ /* 0x000fd00000000014 */
[----:B------:R-:W-:Y:S01]  /*17b0*/  DFMA R20, R18, R20, R18 ;  /* 0x000000141214722b */ /* 0x000fe20000000012 */
[----:B------:R-:W-:-:S07]  /*17c0*/  FSETP.GEU.AND P1, PT, |R27|, 6.5827683646048100446e-37, PT ;  /* 0x036000001b00780b */ /* 0x000fce0003f2e200 */
[----:B------:R-:W-:-:S08]  /*17d0*/  DFMA R18, R20, -R22, 1 ;  /* 0x3ff000001412742b */ /* 0x000fd00000000816 */
[----:B------:R-:W-:-:S08]  /*17e0*/  DFMA R18, R20, R18, R20 ;  /* 0x000000121412722b */ /* 0x000fd00000000014 */
[----:B------:R-:W-:-:S08]  /*17f0*/  DMUL R20, R26, R18 ;  /* 0x000000121a147228 */ /* 0x000fd00000000000 */
[----:B------:R-:W-:-:S08]  /*1800*/  DFMA R22, R20, -R22, R26 ;  /* 0x800000161416722b */ /* 0x000fd0000000001a */
[----:B------:R-:W-:-:S10]  /*1810*/  DFMA R18, R18, R22, R20 ;  /* 0x000000161212722b */ /* 0x000fd40000000014 */
[----:B------:R-:W-:-:S05]  /*1820*/  FFMA R15, RZ, 2.1374998092651367188, R19 ;  /* 0x4008ccccff0f7823 */ /* 0x000fca0000000013 */
[----:B------:R-:W-:-:S13]  /*1830*/  FSETP.GT.AND P0, PT, |R15|, 1.469367938527859385e-39, PT ;  /* 0x001000000f00780b */ /* 0x000fda0003f04200 */
[----:B------:R-:W-:Y:S05]  /*1840*/  @P0 BRA P1, `(.L_x_25) ;  /* 0x0000000000180947 */ /* 0x000fea0000800000 */
[----:B------:R-:W-:Y:S01]  /*1850*/  IMAD.MOV.U32 R22, RZ, RZ, -0x40000000 ;  /* 0xc0000000ff167424 */ /* 0x000fe200078e00ff */
[----:B------:R-:W-:Y:S02]  /*1860*/  MOV R23, 0x4008cccc ;  /* 0x4008cccc00177802 */ /* 0x000fe40000000f00 */
[----:B------:R-:W-:-:S07]  /*1870*/  MOV R38, 0x1890 ;  /* 0x0000189000267802 */ /* 0x000fce0000000f00 */
[----:B------:R-:W-:Y:S05]  /*1880*/  CALL.REL.NOINC `($__internal_0_$__cuda_sm20_div_rn_f64_full) ;  /* 0x0000004c00407944 */ /* 0x000fea0003c00000 */
[----:B------:R-:W-:Y:S01]  /*1890*/  MOV R18, R26 ;  /* 0x0000001a00127202 */ /* 0x000fe20000000f00 */
[----:B------:R-:W-:-:S07]  /*18a0*/  IMAD.MOV.U32 R19, RZ, RZ, R27 ;  /* 0x000000ffff137224 */ /* 0x000fce00078e001b */
.L_x_25:
[----:B------:R-:W-:Y:S05]  /*18b0*/  BSYNC.RECONVERGENT B1 ;  /* 0x0000000000017941 */ /* 0x000fea0003800200 */
.L_x_24:
[----:B------:R-:W0:Y:S01]  /*18c0*/  F2F.F32.F64 R22, R18 ;  /* 0x0000001200167310 */ /* 0x000e220000301000 */
[----:B------:R-:W-:Y:S01]  /*18d0*/  BSSY.RECONVERGENT B1, `(.L_x_26) ;  /* 0x000003d000017945 */ /* 0x000fe20003800200 */
[C---:B0-----:R-:W-:Y:S01]  /*18e0*/  FMUL R15, R22.reuse, 0.63661974668502807617 ;  /* 0x3f22f983160f7820 */ /* 0x041fe20000400000 */
[----:B------:R-:W-:-:S05]  /*18f0*/  FSETP.GE.AND P0, PT, |R22|, 105615, PT ;  /* 0x47ce47801600780b */ /* 0x000fca0003f06200 */
[----:B------:R-:W0:Y:S02]  /*1900*/  F2I.NTZ R15, R15 ;  /* 0x0000000f000f7305 */ /* 0x000e240000203100 */
[----:B0-----:R-:W-:-:S05]  /*1910*/  I2FP.F32.S32 R17, R15 ;  /* 0x0000000f00117245 */ /* 0x001fca0000201400 */
[----:B------:R-:W-:-:S04]  /*1920*/  FFMA R20, R17, -1.5707962512969970703, R22 ;  /* 0xbfc90fda11147823 */ /* 0x000fc80000000016 */
[----:B------:R-:W-:-:S04]  /*1930*/  FFMA R20, R17, -7.5497894158615963534e-08, R20 ;  /* 0xb3a2216811147823 */ /* 0x000fc80000000014 */
[----:B------:R-:W-:Y:S01]  /*1940*/  FFMA R17, R17, -5.3903029534742383927e-15, R20 ;  /* 0xa7c234c511117823 */ /* 0x000fe20000000014 */
[----:B------:R-:W-:Y:S06]  /*1950*/  @!P0 BRA `(.L_x_27) ;  /* 0x0000000000d08947 */ /* 0x000fec0003800000 */
[----:B------:R-:W-:-:S13]  /*1960*/  FSETP.NEU.AND P0, PT, |R22|, +INF , PT ;  /* 0x7f8000001600780b */ /* 0x000fda0003f0d200 */
[----:B------:R-:W-:Y:S01]  /*1970*/  @!P0 FMUL R17, RZ, R22 ;  /* 0x00000016ff118220 */ /* 0x000fe20000400000 */
[----:B------:R-:W-:Y:S01]  /*1980*/  @!P0 MOV R15, RZ ;  /* 0x000000ff000f8202 */ /* 0x000fe20000000f00 */
[----:B------:R-:W-:Y:S06]  /*1990*/  @!P0 BRA `(.L_x_27) ;  /* 0x0000000000c08947 */ /* 0x000fec0003800000 */
[----:B------:R-:W-:Y:S01]  /*19a0*/  SHF.L.U32 R15, R22, 0x8, RZ ;  /* 0x00000008160f7819 */ /* 0x000fe200000006ff */
[----:B------:R-:W-:Y:S01]  /*19b0*/  BSSY.RECONVERGENT B2, `(.L_x_28) ;  /* 0x000000f000027945 */ /* 0x000fe20003800200 */
[----:B------:R-:W-:Y:S01]  /*19c0*/  CS2R R20, SRZ ;  /* 0x0000000000147805 */ /* 0x000fe2000001ff00 */
[----:B------:R-:W-:Y:S01]  /*19d0*/  IMAD.MOV.U32 R17, RZ, RZ, RZ ;  /* 0x000000ffff117224 */ /* 0x000fe200078e00ff */
[----:B------:R-:W-:-:S07]  /*19e0*/  LOP3.LUT R23, R15, 0x80000000, RZ, 0xfc, !PT ;  /* 0x800000000f177812 */ /* 0x000fce00078efcff */
.L_x_29:
[----:B0-----:R-:W0:Y:S02]  /*19f0*/  LDC.64 R18, c[0x4][0x158] ;  /* 0x01005600ff127b82 */ /* 0x001e240000000a00 */
[----:B0-----:R-:W-:-:S06]  /*1a00*/  IMAD.WIDE.U32 R18, R17, 0x4, R18 ;  /* 0x0000000411127825 */ /* 0x001fcc00078e0012 */
[----:B------:R-:W2:Y:S01]  /*1a10*/  LDG.E.CONSTANT R18, desc[UR4][R18.64] ;  /* 0x0000000412127981 */ /* 0x000ea2000c1e9900 */
[C---:B------:R-:W-:Y:S02]  /*1a20*/  LEA R15, R17.reuse, UR8, 0x2 ;  /* 0x00000008110f7c11 */ /* 0x040fe4000f8e10ff */
[----:B------:R-:W-:-:S04]  /*1a30*/  IADD3 R17, PT, PT, R17, 0x1, RZ ;  /* 0x0000000111117810 */ /* 0x000fc80007ffe0ff */
[----:B------:R-:W-:Y:S01]  /*1a40*/  ISETP.NE.AND P0, PT, R17, 0x6, PT ;  /* 0x000000061100780c */ /* 0x000fe20003f05270 */
[----:B--2---:R-:W-:-:S03]  /*1a50*/  IMAD.WIDE.U32 R26, R18, R23, RZ ;  /* 0x00000017121a7225 */ /* 0x004fc600078e00ff */
[----:B------:R-:W-:-:S04]  /*1a60*/  IADD3 R26, P1, PT, R26, R20, RZ ;  /* 0x000000141a1a7210 */ /* 0x000fc80007f3e0ff */
[----:B------:R-:W-:Y:S01]  /*1a70*/  IADD3.X R20, PT, PT, R27, R21, RZ, P1, !PT ;  /* 0x000000151b147210 */ /* 0x000fe20000ffe4ff */
[----:B------:R0:W-:Y:S04]  /*1a80*/  STL [R15], R26 ;  /* 0x0000001a0f007387 */ /* 0x0001e80000100800 */
[----:B------:R-:W-:Y:S05]  /*1a90*/  @P0 BRA `(.L_x_29) ;  /* 0xfffffffc00d40947 */ /* 0x000fea000383ffff */
[----:B------:R-:W-:Y:S05]  /*1aa0*/  BSYNC.RECONVERGENT B2 ;  /* 0x0000000000027941 */ /* 0x000fea0003800200 */
.L_x_28:
[----:B------:R-:W-:Y:S01]  /*1ab0*/  SHF.R.U32.HI R19, RZ, 0x17, R22 ;  /* 0x00000017ff137819 */ /* 0x000fe20000011616 */
[----:B------:R1:W-:Y:S03]  /*1ac0*/  STL [R1+0x18], R20 ;  /* 0x0000181401007387 */ /* 0x0003e60000100800 */
[C---:B0-----:R-:W-:Y:S02]  /*1ad0*/  LOP3.LUT R15, R19.reuse, 0xe0, RZ, 0xc0, !PT ;  /* 0x000000e0130f7812 */ /* 0x041fe400078ec0ff */
[----:B------:R-:W-:-:S03]  /*1ae0*/  LOP3.LUT P0, RZ, R19, 0x1f, RZ, 0xc0, !PT ;  /* 0x0000001f13ff7812 */ /* 0x000fc6000780c0ff */
[----:B------:R-:W-:-:S05]  /*1af0*/  VIADD R15, R15, 0xffffff80 ;  /* 0xffffff800f0f7836 */ /* 0x000fca0000000000 */
[----:B------:R-:W-:-:S05]  /*1b00*/  SHF.R.U32.HI R18, RZ, 0x5, R15 ;  /* 0x00000005ff127819 */ /* 0x000fca000001160f */
[----:B------:R-:W-:-:S05]  /*1b10*/  IMAD R21, R18, -0x4, R1 ;  /* 0xfffffffc12157824 */ /* 0x000fca00078e0201 */
[----:B------:R-:W2:Y:S04]  /*1b20*/  LDL R15, [R21+0x18] ;  /* 0x00001800150f7983 */ /* 0x000ea80000100800 */
[----:B------:R-:W2:Y:S04]  /*1b30*/  LDL R18, [R21+0x14] ;  /* 0x0000140015127983 */ /* 0x000ea80000100800 */
[----:B------:R-:W3:Y:S01]  /*1b40*/  @P0 LDL R17, [R21+0x10] ;  /* 0x0000100015110983 */ /* 0x000ee20000100800 */
[----:B------:R-:W-:Y:S01]  /*1b50*/  LOP3.LUT R19, R19, 0x1f, RZ, 0xc0, !PT ;  /* 0x0000001f13137812 */ /* 0x000fe200078ec0ff */
[----:B------:R-:W-:Y:S01]  /*1b60*/  UMOV UR6, 0x54442d19 ;  /* 0x54442d1900067882 */ /* 0x000fe20000000000 */
[----:B------:R-:W-:-:S02]  /*1b70*/  UMOV UR7, 0x3bf921fb ;  /* 0x3bf921fb00077882 */ /* 0x000fc40000000000 */
[-C--:B--2---:R-:W-:Y:S02]  /*1b80*/  @P0 SHF.L.W.U32.HI R15, R18, R19.reuse, R15 ;  /* 0x00000013120f0219 */ /* 0x084fe40000010e0f */
[----:B---3--:R-:W-:Y:S02]  /*1b90*/  @P0 SHF.L.W.U32.HI R18, R17, R19, R18 ;  /* 0x0000001311120219 */ /* 0x008fe40000010e12 */
[----:B------:R-:W-:Y:S02]  /*1ba0*/  ISETP.GE.AND P0, PT, R22, RZ, PT ;  /* 0x000000ff1600720c */ /* 0x000fe40003f06270 */
[C---:B------:R-:W-:Y:S02]  /*1bb0*/  SHF.L.W.U32.HI R17, R18.reuse, 0x2, R15 ;  /* 0x0000000212117819 */ /* 0x040fe40000010e0f */
[----:B------:R-:W-:Y:S02]  /*1bc0*/  SHF.L.U32 R18, R18, 0x2, RZ ;  /* 0x0000000212127819 */ /* 0x000fe400000006ff */
[----:B------:R-:W-:-:S02]  /*1bd0*/  SHF.R.S32.HI R19, RZ, 0x1f, R17 ;  /* 0x0000001fff137819 */ /* 0x000fc40000011411 */
[----:B------:R-:W-:Y:S02]  /*1be0*/  SHF.R.U32.HI R26, RZ, 0x1e, R15 ;  /* 0x0000001eff1a7819 */ /* 0x000fe4000001160f */
[C---:B------:R-:W-:Y:S02]  /*1bf0*/  LOP3.LUT R18, R19.reuse, R18, RZ, 0x3c, !PT ;  /* 0x0000001213127212 */ /* 0x040fe400078e3cff */
[----:B------:R-:W-:Y:S02]  /*1c00*/  LOP3.LUT R19, R19, R17, RZ, 0x3c, !PT ;  /* 0x0000001113137212 */ /* 0x000fe400078e3cff */
[C---:B------:R-:W-:Y:S02]  /*1c10*/  LEA.HI R15, R17.reuse, R26, RZ, 0x1 ;  /* 0x0000001a110f7211 */ /* 0x040fe400078f08ff */
[----:B------:R-:W-:Y:S02]  /*1c20*/  LOP3.LUT R22, R17, R22, RZ, 0x3c, !PT ;  /* 0x0000001611167212 */ /* 0x000fe400078e3cff */
[----:B------:R-:W1:Y:S01]  /*1c30*/  I2F.F64.S64 R18, R18 ;  /* 0x0000001200127312 */ /* 0x000e620000301c00 */
[----:B------:R-:W-:-:S02]  /*1c40*/  IADD3 R17, PT, PT, -R15, RZ, RZ ;  /* 0x000000ff0f117210 */ /* 0x000fc40007ffe1ff */
[----:B------:R-:W-:-:S03]  /*1c50*/  ISETP.GE.AND P1, PT, R22, RZ, PT ;  /* 0x000000ff1600720c */ /* 0x000fc60003f26270 */
[----:B------:R-:W-:Y:S01]  /*1c60*/  @!P0 IMAD.MOV.U32 R15, RZ, RZ, R17 ;  /* 0x000000ffff0f8224 */ /* 0x000fe200078e0011 */
[----:B-1----:R-:W-:-:S10]  /*1c70*/  DMUL R20, R18, UR6 ;  /* 0x0000000612147c28 */ /* 0x002fd40008000000 */
[----:B------:R-:W0:Y:S02]  /*1c80*/  F2F.F32.F64 R20, R20 ;  /* 0x0000001400147310 */ /* 0x000e240000301000 */
[----:B0-----:R-:W-:-:S07]  /*1c90*/  FSEL R17, -R20, R20, !P1 ;  /* 0x0000001414117208 */ /* 0x001fce0004800100 */
.L_x_27:
[----:B------:R-:W-:Y:S05]  /*1ca0*/  BSYNC.RECONVERGENT B1 ;  /* 0x0000000000017941 */ /* 0x000fea0003800200 */
.L_x_26:
        /* <DEDUP_REMOVED lines=13> */
[C---:B------:R-:W-:Y:S01]  /*1d80*/  FFMA R19, R18.reuse, R19, R21 ;  /* 0x0000001312137223 */ /* 0x040fe20000000015 */
[----:B------:R-:W-:Y:S02]  /*1d90*/  IMAD.MOV.U32 R21, RZ, RZ, 0x3fe00000 ;  /* 0x3fe00000ff157424 */ /* 0x000fe400078e00ff */
[C---:B------:R-:W-:Y:S01]  /*1da0*/  FFMA R20, R18.reuse, R15, RZ ;  /* 0x0000000f12147223 */ /* 0x040fe200000000ff */
[----:B------:R-:W-:-:S04]  /*1db0*/  FFMA R19, R18, R19, R22 ;  /* 0x0000001312137223 */ /* 0x000fc80000000016 */
[----:B------:R-:W-:Y:S01]  /*1dc0*/  FFMA R17, R20, R19, R15 ;  /* 0x0000001314117223 */ /* 0x000fe2000000000f */
[----:B------:R-:W-:-:S03]  /*1dd0*/  HFMA2 R20, -RZ, RZ, 0, 0 ;  /* 0x00000000ff147431 */ /* 0x000fc600000001ff */
[----:B------:R-:W-:-:S04]  /*1de0*/  @P1 FADD R17, RZ, -R17 ;  /* 0x80000011ff111221 */ /* 0x000fc80000000000 */
[----:B------:R-:W0:Y:S02]  /*1df0*/  F2F.F64.F32 R18, R17 ;  /* 0x0000001100127310 */ /* 0x000e240000201800 */
[----:B0-----:R-:W-:-:S06]  /*1e00*/  DFMA R18, R18, R20, 0.5 ;  /* 0x3fe000001212742b */ /* 0x001fcc0000000014 */
[----:B------:R1:W2:Y:S05]  /*1e10*/  F2F.F32.F64 R15, R18 ;  /* 0x00000012000f7310 */ /* 0x0002aa0000301000 */
.L_x_23:
[----:B------:R-:W-:Y:S05]  /*1e20*/  BSYNC.RECONVERGENT B0 ;  /* 0x0000000000007941 */ /* 0x000fea0003800200 */
.L_x_22:
[----:B------:R-:W-:Y:S01]  /*1e30*/  FSETP.GEU.AND P0, PT, R14, 3.0999999046325683594, PT ;  /* 0x404666660e00780b */ /* 0x000fe20003f0e000 */
[----:B------:R-:W-:-:S12]  /*1e40*/  BSSY.RECONVERGENT B1, `(.L_x_30) ;  /* 0x0000470000017945 */ /* 0x000fd80003800200 */
[----:B------:R-:W-:Y:S05]  /*1e50*/  @P0 BRA `(.L_x_31) ;  /* 0x0000004400b80947 */ /* 0x000fea0003800000 */
[----:B-1----:R-:W-:Y:S01]  /*1e60*/  HFMA2 R18, -RZ, RZ, 0, 0 ;  /* 0x00000000ff127431 */ /* 0x002fe200000001ff */
[----:B------:R-:W-:-:S07]  /*1e70*/  MOV R17, RZ ;  /* 0x000000ff00117202 */ /* 0x000fce0000000f00 */
.L_x_75:
[C---:B------:R-:W-:Y:S01]  /*1e80*/  ISETP.NE.U32.AND P0, PT, R17.reuse, R16, PT ;  /* 0x000000101100720c */ /* 0x040fe20003f05070 */
[----:B------:R-:W-:Y:S01]  /*1e90*/  BSSY.RECONVERGENT B0, `(.L_x_32) ;  /* 0x0000465000007945 */ /* 0x000fe20003800200 */
[----:B------:R-:W-:Y:S02]  /*1ea0*/  ISETP.EQ.U32.AND P1, PT, R17, R9, PT ;  /* 0x000000091100720c */ /* 0x000fe40003f22070 */
[----:B------:R-:W-:-:S04]  /*1eb0*/  ISETP.NE.AND.EX P0, PT, R18, RZ, PT, P0 ;  /* 0x000000ff1200720c */ /* 0x000fc80003f05300 */
[----:B------:R-:W-:-:S04]  /*1ec0*/  ISETP.EQ.OR P0, PT, R16, R9, !P0 ;  /* 0x000000091000720c */ /* 0x000fc80004702670 */
[----:B------:R-:W-:-:S13]  /*1ed0*/  ISETP.EQ.OR.EX P0, PT, R18, RZ, P0, P1 ;  /* 0x000000ff1200720c */ /* 0x000fda0000702710 */
[----:B---3--:R-:W-:Y:S05]  /*1ee0*/  @P0 BRA `(.L_x_33) ;  /* 0x00000044007c0947 */ /* 0x008fea0003800000 */
[----:B------:R-:W3:Y:S01]  /*1ef0*/  LDG.E R22, desc[UR4][R24.64] ;  /* 0x0000000418167981 */ /* 0x000ee2000c1e1900 */
[----:B------:R-:W1:Y:S08]  /*1f00*/  LDC.64 R30, c[0x0][0x388] ;  /* 0x0000e200ff1e7b82 */ /* 0x000e700000000a00 */
[----:B------:R-:W4:Y:S08]  /*1f10*/  LDC.64 R28, c[0x0][0x380] ;  /* 0x0000e000ff1c7b82 */ /* 0x000f300000000a00 */
[----:B------:R-:W5:Y:S01]  /*1f20*/  LDC.64 R20, c[0x0][0x390] ;  /* 0x0000e400ff147b82 */ /* 0x000f620000000a00 */
[----:B---3--:R-:W-:-:S04]  /*1f30*/  IMAD.IADD R19, R22, 0x1, R17 ;  /* 0x0000000116137824 */ /* 0x008fc800078e0211 */
[----:B-1----:R-:W-:-:S04]  /*1f40*/  IMAD.WIDE R30, R19, 0x4, R30 ;  /* 0x00000004131e7825 */ /* 0x002fc800078e021e */
[C---:B----4-:R-:W-:Y:S01]  /*1f50*/  IMAD.WIDE R28, R19.reuse, 0x4, R28 ;  /* 0x00000004131c7825 */ /* 0x050fe200078e021c */
[----:B0-----:R-:W3:Y:S03]  /*1f60*/  LDG.E R26, desc[UR4][R30.64] ;  /* 0x000000041e1a7981 */ /* 0x001ee6000c1e1900 */
[----:B-----5:R-:W-:Y:S02]  /*1f70*/  IMAD.WIDE R20, R19, 0x4, R20 ;  /* 0x0000000413147825 */ /* 0x020fe400078e0214 */
[----:B------:R-:W4:Y:S04]  /*1f80*/  LDG.E R19, desc[UR4][R28.64] ;  /* 0x000000041c137981 */ /* 0x000f28000c1e1900 */
[----:B------:R-:W5:Y:S01]  /*1f90*/  LDG.E R21, desc[UR4][R20.64] ;  /* 0x0000000414157981 */ /* 0x000f62000c1e1900 */
[----:B------:R-:W-:Y:S01]  /*1fa0*/  BSSY.RECONVERGENT B2, `(.L_x_34) ;  /* 0x0000012000027945 */ /* 0x000fe20003800200 */
[----:B---3--:R-:W-:-:S04]  /*1fb0*/  FADD R26, R5, -R26 ;  /* 0x8000001a051a7221 */ /* 0x008fc80000000000 */
[----:B------:R-:W-:Y:S01]  /*1fc0*/  FMUL R32, R26, R26 ;  /* 0x0000001a1a207220 */ /* 0x000fe20000400000 */
[----:B----4-:R-:W-:Y:S01]  /*1fd0*/  FADD R19, R4, -R19 ;  /* 0x8000001304137221 */ /* 0x010fe20000000000 */
[----:B-----5:R-:W-:-:S03]  /*1fe0*/  FADD R22, R6, -R21 ;  /* 0x8000001506167221 */ /* 0x020fc60000000000 */
[----:B------:R-:W-:-:S04]  /*1ff0*/  FFMA R23, R19, R19, R32 ;  /* 0x0000001313177223 */ /* 0x000fc80000000020 */
[----:B------:R-:W-:-:S04]  /*2000*/  FFMA R20, R22, R22, R23 ;  /* 0x0000001616147223 */ /* 0x000fc80000000017 */
[----:B------:R0:W1:Y:S01]  /*2010*/  MUFU.RSQ R27, R20 ;  /* 0x00000014001b7308 */ /* 0x0000620000001400 */
[----:B------:R-:W-:-:S04]  /*2020*/  IADD3 R23, PT, PT, R20, -0xd000000, RZ ;  /* 0xf300000014177810 */ /* 0x000fc80007ffe0ff */
[----:B------:R-:W-:-:S13]  /*2030*/  ISETP.GT.U32.AND P0, PT, R23, 0x727fffff, PT ;  /* 0x727fffff1700780c */ /* 0x000fda0003f04070 */
[----:B01----:R-:W-:Y:S05]  /*2040*/  @!P0 BRA `(.L_x_35) ;  /* 0x00000000000c8947 */ /* 0x003fea0003800000 */
[----:B------:R-:W-:-:S07]  /*2050*/  MOV R29, 0x2070 ;  /* 0x00002070001d7802 */ /* 0x000fce0000000f00 */
[----:B--2---:R-:W-:Y:S05]  /*2060*/  CALL.REL.NOINC `($__internal_1_$__cuda_sm20_sqrt_rn_f32_slowpath) ;  /* 0x0000004800bc7944 */ /* 0x004fea0003c00000 */
[----:B------:R-:W-:Y:S05]  /*2070*/  BRA `(.L_x_36) ;  /* 0x0000000000107947 */ /* 0x000fea0003800000 */
.L_x_35:
[----:B------:R-:W-:Y:S01]  /*2080*/  FMUL.FTZ R41, R20, R27 ;  /* 0x0000001b14297220 */ /* 0x000fe20000410000 */
[----:B------:R-:W-:-:S03]  /*2090*/  FMUL.FTZ R21, R27, 0.5 ;  /* 0x3f0000001b157820 */ /* 0x000fc60000410000 */
[----:B------:R-:W-:-:S04]  /*20a0*/  FFMA R20, -R41, R41, R20 ;  /* 0x0000002929147223 */ /* 0x000fc80000000114 */
[----:B------:R-:W-:-:S07]  /*20b0*/  FFMA R41, R20, R21, R41 ;  /* 0x0000001514297223 */ /* 0x000fce0000000029 */
.L_x_36:
[----:B------:R-:W-:Y:S05]  /*20c0*/  BSYNC.RECONVERGENT B2 ;  /* 0x0000000000027941 */ /* 0x000fea0003800200 */
.L_x_34:
[----:B------:R-:W-:-:S13]  /*20d0*/  FSETP.GEU.AND P0, PT, R41, 3.0999999046325683594, PT ;  /* 0x404666662900780b */ /* 0x000fda0003f0e000 */
[----:B------:R-:W-:Y:S05]  /*20e0*/  @P0 BRA `(.L_x_33) ;  /* 0x0000004000fc0947 */ /* 0x000fea0003800000 */
[----:B------:R-:W0:Y:S02]  /*20f0*/  LDCU.64 UR6, c[0x0][0x398] ;  /* 0x00007300ff0677ac */ /* 0x000e240008000a00 */
[C---:B0-----:R-:W-:Y:S02]  /*2100*/  LEA R20, P0, R16.reuse, UR6, 0x2 ;  /* 0x0000000610147c11 */ /* 0x041fe4000f8010ff */
[C---:B------:R-:W-:Y:S02]  /*2110*/  LEA R28, P1, R9.reuse, UR6, 0x2 ;  /* 0x00000006091c7c11 */ /* 0x040fe4000f8210ff */
[----:B------:R-:W-:Y:S02]  /*2120*/  LEA.HI.X R21, R16, UR7, RZ, 0x2, P0 ;  /* 0x0000000710157c11 */ /* 0x000fe400080f14ff */
[----:B------:R-:W-:-:S03]  /*2130*/  LEA.HI.X R29, R9, UR7, RZ, 0x2, P1 ;  /* 0x00000007091d7c11 */ /* 0x000fc600088f14ff */
[----:B------:R0:W5:Y:S04]  /*2140*/  LDG.E R40, desc[UR4][R20.64] ;  /* 0x0000000414287981 */ /* 0x000168000c1e1900 */
[----:B------:R0:W5:Y:S01]  /*2150*/  LDG.E R39, desc[UR4][R28.64] ;  /* 0x000000041c277981 */ /* 0x000162000c1e1900 */
[----:B------:R-:W-:Y:S01]  /*2160*/  FMUL R32, R41, R14 ;  /* 0x0000000e29207220 */ /* 0x000fe20000400000 */
[----:B------:R-:W-:Y:S01]  /*2170*/  FMUL R23, R11, R26 ;  /* 0x0000001a0b177220 */ /* 0x000fe20000400000 */
[----:B------:R-:W-:Y:S02]  /*2180*/  BSSY.RECONVERGENT B2, `(.L_x_37) ;  /* 0x000000e000027945 */ /* 0x000fe40003800200 */
[----:B------:R-:W1:Y:S01]  /*2190*/  MUFU.RCP R27, R32 ;  /* 0x00000020001b7308 */ /* 0x000e620000001000 */
[----:B------:R-:W-:-:S04]  /*21a0*/  FFMA R26, R12, R19, R23 ;  /* 0x000000130c1a7223 */ /* 0x000fc80000000017 */
[----:B------:R-:W-:-:S04]  /*21b0*/  FFMA R19, R13, R22, R26 ;  /* 0x000000160d137223 */ /* 0x000fc8000000001a */
[----:B------:R-:W3:Y:S01]  /*21c0*/  FCHK P0, R19, R32 ;  /* 0x0000002013007302 */ /* 0x000ee20000000000 */
[----:B-1----:R-:W-:-:S04]  /*21d0*/  FFMA R30, -R32, R27, 1 ;  /* 0x3f800000201e7423 */ /* 0x002fc8000000011b */
[----:B------:R-:W-:-:S04]  /*21e0*/  FFMA R30, R27, R30, R27 ;  /* 0x0000001e1b1e7223 */ /* 0x000fc8000000001b */
[----:B------:R-:W-:-:S04]  /*21f0*/  FFMA R23, R19, R30, RZ ;  /* 0x0000001e13177223 */ /* 0x000fc800000000ff */
[----:B------:R-:W-:-:S04]  /*2200*/  FFMA R42, -R32, R23, R19 ;  /* 0x00000017202a7223 */ /* 0x000fc80000000113 */
[----:B------:R-:W-:Y:S01]  /*2210*/  FFMA R42, R30, R42, R23 ;  /* 0x0000002a1e2a7223 */ /* 0x000fe20000000017 */
[----:B0--3--:R-:W-:Y:S06]  /*2220*/  @!P0 BRA `(.L_x_38) ;  /* 0x00000000000c8947 */ /* 0x009fec0003800000 */
[----:B------:R-:W-:-:S07]  /*2230*/  MOV R22, 0x2250 ;  /* 0x0000225000167802 */ /* 0x000fce0000000f00 */
[----:B--2--5:R-:W-:Y:S05]  /*2240*/  CALL.REL.NOINC `($__internal_2_$__cuda_sm3x_div_rn_noftz_f32_slowpath) ;  /* 0x0000004800a07944 */ /* 0x024fea0003c00000 */
[----:B------:R-:W-:-:S07]  /*2250*/  MOV R42, R21 ;  /* 0x00000015002a7202 */ /* 0x000fce0000000f00 */
.L_x_38:
[----:B------:R-:W-:Y:S05]  /*2260*/  BSYNC.RECONVERGENT B2 ;  /* 0x0000000000027941 */ /* 0x000fea0003800200 */
.L_x_37:
[----:B------:R-:W-:Y:S01]  /*2270*/  FSETP.GTU.AND P0, PT, R41, 3.0999999046325683594, PT ;  /* 0x404666662900780b */ /* 0x000fe20003f0c000 */
[----:B------:R-:W-:Y:S01]  /*2280*/  BSSY.RECONVERGENT B2, `(.L_x_39) ;  /* 0x0000077000027945 */ /* 0x000fe20003800200 */
[----:B------:R-:W-:-:S11]  /*2290*/  IMAD.MOV.U32 R19, RZ, RZ, RZ ;  /* 0x000000ffff137224 */ /* 0x000fd600078e00ff */
[----:B------:R-:W-:Y:S05]  /*22a0*/  @P0 BRA `(.L_x_40) ;  /* 0x0000000400d00947 */ /* 0x000fea0003800000 */
[----:B------:R-:W0:Y:S01]  /*22b0*/  MUFU.RCP64H R27, 3.09999847412109375 ;  /* 0x4008cccc001b7908 */ /* 0x000e220000001800 */
[----:B------:R-:W-:Y:S01]  /*22c0*/  HFMA2 R20, -RZ, RZ, -2, 0 ;  /* 0xc0000000ff147431 */ /* 0x000fe200000001ff */
[----:B------:R-:W-:Y:S01]  /*22d0*/  MOV R21, 0x4008cccc ;  /* 0x4008cccc00157802 */ /* 0x000fe20000000f00 */
[----:B------:R-:W-:Y:S01]  /*22e0*/  IMAD.MOV.U32 R26, RZ, RZ, 0x1 ;  /* 0x00000001ff1a7424 */ /* 0x000fe200078e00ff */
[----:B------:R-:W-:Y:S01]  /*22f0*/  UMOV UR6, 0x54442d18 ;  /* 0x54442d1800067882 */ /* 0x000fe20000000000 */
[----:B------:R-:W-:Y:S01]  /*2300*/  UMOV UR7, 0x400921fb ;  /* 0x400921fb00077882 */ /* 0x000fe20000000000 */
[----:B------:R-:W-:Y:S02]  /*2310*/  BSSY.RECONVERGENT B3, `(.L_x_41) ;  /* 0x0000017000037945 */ /* 0x000fe40003800200 */
[----:B------:R-:W1:Y:S01]  /*2320*/  F2F.F64.F32 R28, R41 ;  /* 0x00000029001c7310 */ /* 0x000e620000201800 */
[----:B0-----:R-:W-:Y:S02]  /*2330*/  DFMA R22, R26, -R20, 1 ;  /* 0x3ff000001a16742b */ /* 0x001fe40000000814 */
[----:B-1----:R-:W-:-:S06]  /*2340*/  DMUL R28, R28, UR6 ;  /* 0x000000061c1c7c28 */ /* 0x002fcc0008000000 */
        /* <DEDUP_REMOVED lines=11> */
[----:B------:R-:W-:Y:S01]  /*2400*/  MOV R26, R28 ;  /* 0x0000001c001a7202 */ /* 0x000fe20000000f00 */
[----:B------:R-:W-:Y:S01]  /*2410*/  IMAD.MOV.U32 R22, RZ, RZ, -0x40000000 ;  /* 0xc0000000ff167424 */ /* 0x000fe200078e00ff */
[----:B------:R-:W-:Y:S02]  /*2420*/  MOV R27, R29 ;  /* 0x0000001d001b7202 */ /* 0x000fe40000000f00 */
[----:B------:R-:W-:Y:S02]  /*2430*/  MOV R23, 0x4008cccc ;  /* 0x4008cccc00177802 */ /* 0x000fe40000000f00 */
[----:B------:R-:W-:-:S07]  /*2440*/  MOV R38, 0x2460 ;  /* 0x0000246000267802 */ /* 0x000fce0000000f00 */
[----:B--2--5:R-:W-:Y:S05]  /*2450*/  CALL.REL.NOINC `($__internal_0_$__cuda_sm20_div_rn_f64_full) ;  /* 0x00000040004c7944 */ /* 0x024fea0003c00000 */
[----:B------:R-:W-:Y:S01]  /*2460*/  MOV R20, R26 ;  /* 0x0000001a00147202 */ /* 0x000fe20000000f00 */
[----:B------:R-:W-:-:S07]  /*2470*/  IMAD.MOV.U32 R21, RZ, RZ, R27 ;  /* 0x000000ffff157224 */ /* 0x000fce00078e001b */
.L_x_42:
[----:B------:R-:W-:Y:S05]  /*2480*/  BSYNC.RECONVERGENT B3 ;  /* 0x0000000000037941 */ /* 0x000fea0003800200 */
.L_x_41:
        /* <DEDUP_REMOVED lines=19> */
.L_x_46:
[----:B0-----:R-:W0:Y:S02]  /*25c0*/  LDC.64 R20, c[0x4][0x158] ;  /* 0x01005600ff147b82 */ /* 0x001e240000000a00 */
[----:B0-----:R-:W-:-:S06]  /*25d0*/  IMAD.WIDE.U32 R20, R27, 0x4, R20 ;  /* 0x000000041b147825 */ /* 0x001fcc00078e0014 */
[----:B------:R-:W3:Y:S01]  /*25e0*/  LDG.E.CONSTANT R20, desc[UR4][R20.64] ;  /* 0x0000000414147981 */ /* 0x000ee2000c1e9900 */
[C---:B------:R-:W-:Y:S02]  /*25f0*/  LEA R19, R27.reuse, UR8, 0x2 ;  /* 0x000000081b137c11 */ /* 0x040fe4000f8e10ff */
[----:B------:R-:W-:-:S04]  /*2600*/  IADD3 R27, PT, PT, R27, 0x1, RZ ;  /* 0x000000011b1b7810 */ /* 0x000fc80007ffe0ff */
[----:B------:R-:W-:Y:S01]  /*2610*/  ISETP.NE.AND P0, PT, R27, 0x6, PT ;  /* 0x000000061b00780c */ /* 0x000fe20003f05270 */
[----:B---3--:R-:W-:-:S03]  /*2620*/  IMAD.WIDE.U32 R28, R20, R33, RZ ;  /* 0x00000021141c7225 */ /* 0x008fc600078e00ff */
[----:B------:R-:W-:-:S04]  /*2630*/  IADD3 R22, P1, PT, R28, R26, RZ ;  /* 0x0000001a1c167210 */ /* 0x000fc80007f3e0ff */
[----:B------:R-:W-:Y:S01]  /*2640*/  IADD3.X R26, PT, PT, R29, R31, RZ, P1, !PT ;  /* 0x0000001f1d1a7210 */ /* 0x000fe20000ffe4ff */
[----:B------:R0:W-:Y:S04]  /*2650*/  STL [R19], R22 ;  /* 0x0000001613007387 */ /* 0x0001e80000100800 */
[----:B------:R-:W-:Y:S05]  /*2660*/  @P0 BRA `(.L_x_46) ;  /* 0xfffffffc00d40947 */ /* 0x000fea000383ffff */
[----:B------:R-:W-:Y:S05]  /*2670*/  BSYNC.RECONVERGENT B4 ;  /* 0x0000000000047941 */ /* 0x000fea0003800200 */
.L_x_45:
[----:B0-----:R-:W-:Y:S01]  /*2680*/  SHF.R.U32.HI R22, RZ, 0x17, R23 ;  /* 0x00000017ff167819 */ /* 0x001fe20000011617 */
[----:B------:R0:W-:Y:S03]  /*2690*/  STL [R1+0x18], R26 ;  /* 0x0000181a01007387 */ /* 0x0001e60000100800 */
[C---:B------:R-:W-:Y:S02]  /*26a0*/  LOP3.LUT R19, R22.reuse, 0xe0, RZ, 0xc0, !PT ;  /* 0x000000e016137812 */ /* 0x040fe400078ec0ff */
[----:B------:R-:W-:-:S03]  /*26b0*/  LOP3.LUT P0, RZ, R22, 0x1f, RZ, 0xc0, !PT ;  /* 0x0000001f16ff7812 */ /* 0x000fc6000780c0ff */
[----:B------:R-:W-:-:S05]  /*26c0*/  VIADD R19, R19, 0xffffff80 ;  /* 0xffffff8013137836 */ /* 0x000fca0000000000 */
[----:B------:R-:W-:-:S05]  /*26d0*/  SHF.R.U32.HI R20, RZ, 0x5, R19 ;  /* 0x00000005ff147819 */ /* 0x000fca0000011613 */
[----:B------:R-:W-:-:S05]  /*26e0*/  IMAD R27, R20, -0x4, R1 ;  /* 0xfffffffc141b7824 */ /* 0x000fca00078e0201 */
[----:B------:R-:W3:Y:S04]  /*26f0*/  LDL R19, [R27+0x18] ;  /* 0x000018001b137983 */ /* 0x000ee80000100800 */
[----:B------:R-:W3:Y:S04]  /*2700*/  LDL R20, [R27+0x14] ;  /* 0x000014001b147983 */ /* 0x000ee80000100800 */
[----:B------:R-:W4:Y:S01]  /*2710*/  @P0 LDL R21, [R27+0x10] ;  /* 0x000010001b150983 */ /* 0x000f220000100800 */
[----:B------:R-:W-:Y:S01]  /*2720*/  LOP3.LUT R22, R22, 0x1f, RZ, 0xc0, !PT ;  /* 0x0000001f16167812 */ /* 0x000fe200078ec0ff */
[----:B------:R-:W-:Y:S01]  /*2730*/  UMOV UR6, 0x54442d19 ;  /* 0x54442d1900067882 */ /* 0x000fe20000000000 */
[----:B------:R-:W-:-:S02]  /*2740*/  UMOV UR7, 0x3bf921fb ;  /* 0x3bf921fb00077882 */ /* 0x000fc40000000000 */
[-C--:B---3--:R-:W-:Y:S02]  /*2750*/  @P0 SHF.L.W.U32.HI R19, R20, R22.reuse, R19 ;  /* 0x0000001614130219 */ /* 0x088fe40000010e13 */
[----:B----4-:R-:W-:Y:S02]  /*2760*/  @P0 SHF.L.W.U32.HI R20, R21, R22, R20 ;  /* 0x0000001615140219 */ /* 0x010fe40000010e14 */
        /* <DEDUP_REMOVED lines=9> */
[----:B------:R-:W0:Y:S01]  /*2800*/  I2F.F64.S64 R20, R20 ;  /* 0x0000001400147312 */ /* 0x000e220000301c00 */
[----:B------:R-:W-:-:S02]  /*2810*/  IADD3 R22, PT, PT, -R19, RZ, RZ ;  /* 0x000000ff13167210 */ /* 0x000fc40007ffe1ff */
[----:B------:R-:W-:-:S03]  /*2820*/  ISETP.GE.AND P1, PT, R23, RZ, PT ;  /* 0x000000ff1700720c */ /* 0x000fc60003f26270 */
[----:B------:R-:W-:Y:S01]  /*2830*/  @!P0 IMAD.MOV.U32 R19, RZ, RZ, R22 ;  /* 0x000000ffff138224 */ /* 0x000fe200078e0016 */
[----:B0-----:R-:W-:-:S10]  /*2840*/  DMUL R26, R20, UR6 ;  /* 0x00000006141a7c28 */ /* 0x001fd40008000000 */
[----:B------:R-:W0:Y:S02]  /*2850*/  F2F.F32.F64 R26, R26 ;  /* 0x0000001a001a7310 */ /* 0x000e240000301000 */
[----:B0-----:R-:W-:-:S07]  /*2860*/  FSEL R22, -R26, R26, !P1 ;  /* 0x0000001a1a167208 */ /* 0x001fce0004800100 */
.L_x_44:
[----:B------:R-:W-:Y:S05]  /*2870*/  BSYNC.RECONVERGENT B3 ;  /* 0x0000000000037941 */ /* 0x000fea0003800200 */
.L_x_43:
[C---:B------:R-:W-:Y:S01]  /*2880*/  LOP3.LUT R23, R19.reuse, 0x1, RZ, 0xc0, !PT ;  /* 0x0000000113177812 */ /* 0x040fe200078ec0ff */
[----:B------:R-:W-:Y:S01]  /*2890*/  FMUL R20, R22, R22 ;  /* 0x0000001616147220 */ /* 0x000fe20000400000 */
[----:B------:R-:W-:Y:S01]  /*28a0*/  MOV R21, 0x37cbac00 ;  /* 0x37cbac0000157802 */ /* 0x000fe20000000f00 */
[----:B------:R-:W-:Y:S01]  /*28b0*/  VIADD R19, R19, 0x1 ;  /* 0x0000000113137836 */ /* 0x000fe20000000000 */
[----:B------:R-:W-:Y:S01]  /*28c0*/  ISETP.NE.U32.AND P0, PT, R23, 0x1, PT ;  /* 0x000000011700780c */ /* 0x000fe20003f05070 */
[----:B------:R-:W-:Y:S01]  /*28d0*/  HFMA2 R23, -RZ, RZ, 1.0078125, -8.98838043212890625e-05 ;  /* 0x3c0885e4ff177431 */ /* 0x000fe200000001ff */
[----:B------:R-:W-:Y:S01]  /*28e0*/  MOV R26, 0x3e2aaaa8 ;  /* 0x3e2aaaa8001a7802 */ /* 0x000fe20000000f00 */
[----:B------:R-:W-:Y:S01]  /*28f0*/  FFMA R21, R20, R21, -0.0013887860113754868507 ;  /* 0xbab607ed14157423 */ /* 0x000fe20000000015 */
[----:B------:R-:W-:Y:S02]  /*2900*/  LOP3.LUT P1, RZ, R19, 0x2, RZ, 0xc0, !PT ;  /* 0x0000000213ff7812 */ /* 0x000fe4000782c0ff */
[----:B------:R-:W-:-:S02]  /*2910*/  FSEL R19, R22, 1, !P0 ;  /* 0x3f80000016137808 */ /* 0x000fc40004000000 */
[----:B------:R-:W-:Y:S02]  /*2920*/  FSEL R21, R21, -0.00019574658654164522886, P0 ;  /* 0xb94d415315157808 */ /* 0x000fe40000000000 */
[----:B------:R-:W-:Y:S01]  /*2930*/  FSEL R26, -R26, -0.4999999701976776123, !P0 ;  /* 0xbeffffff1a1a7808 */ /* 0x000fe20004000100 */
[----:B------:R-:W-:Y:S01]  /*2940*/  FFMA R22, R20, R19, RZ ;  /* 0x0000001314167223 */ /* 0x000fe200000000ff */
[----:B------:R-:W-:-:S05]  /*2950*/  FSEL R23, R23, 0.041666727513074874878, !P0 ;  /* 0x3d2aaabb17177808 */ /* 0x000fca0004000000 */
[----:B------:R-:W-:Y:S01]  /*2960*/  FFMA R21, R20, R21, R23 ;  /* 0x0000001514157223 */ /* 0x000fe20000000017 */
[----:B------:R-:W-:-:S03]  /*2970*/  IMAD.MOV.U32 R23, RZ, RZ, 0x3fe00000 ;  /* 0x3fe00000ff177424 */ /* 0x000fc600078e00ff */
[----:B------:R-:W-:-:S04]  /*2980*/  FFMA R21, R20, R21, R26 ;  /* 0x0000001514157223 */ /* 0x000fc8000000001a */
[----:B------:R-:W-:Y:S01]  /*2990*/  FFMA R26, R22, R21, R19 ;  /* 0x00000015161a7223 */ /* 0x000fe20000000013 */
[----:B------:R-:W-:-:S03]  /*29a0*/  HFMA2 R22, -RZ, RZ, 0, 0 ;  /* 0x00000000ff167431 */ /* 0x000fc600000001ff */
[----:B------:R-:W-:-:S04]  /*29b0*/  @P1 FADD R26, RZ, -R26 ;  /* 0x8000001aff1a1221 */ /* 0x000fc80000000000 */
[----:B------:R-:W0:Y:S02]  /*29c0*/  F2F.F64.F32 R20, R26 ;  /* 0x0000001a00147310 */ /* 0x000e240000201800 */
[----:B0-----:R-:W-:-:S06]  /*29d0*/  DFMA R20, R20, R22, 0.5 ;  /* 0x3fe000001414742b */ /* 0x001fcc0000000016 */
[----:B------:R0:W1:Y:S05]  /*29e0*/  F2F.F32.F64 R19, R20 ;  /* 0x0000001400137310 */ /* 0x00006a0000301000 */
.L_x_40:
[----:B------:R-:W-:Y:S05]  /*29f0*/  BSYNC.RECONVERGENT B2 ;  /* 0x0000000000027941 */ /* 0x000fea0003800200 */
.L_x_39:
[----:B------:R-:W-:Y:S01]  /*2a00*/  MOV R33, 0x3f000000 ;  /* 0x3f00000000217802 */ /* 0x000fe20000000f00 */
[----:B0-----:R-:W-:Y:S01]  /*2a10*/  FADD R20, R41, R14 ;  /* 0x0000000e29147221 */ /* 0x001fe20000000000 */
[----:B------:R-:W-:-:S03]  /*2a20*/  FSETP.GT.AND P3, PT, |R42|, 0.56000000238418579102, PT ;  /* 0x3f0f5c292a00780b */ /* 0x000fc60003f64200 */
[CC--:B------:R-:W-:Y:S01]  /*2a30*/  FFMA R26, R20.reuse, R33.reuse, -0.5 ;  /* 0xbf000000141a7423 */ /* 0x0c0fe20000000021 */
[----:B------:R-:W-:-:S03]  /*2a40*/  FFMA R23, R20, R33, -1.1499999761581420898 ;  /* 0xbf93333314177423 */ /* 0x000fc60000000021 */
[C---:B------:R-:W-:Y:S01]  /*2a50*/  FMUL R21, |R26|.reuse, 16777216 ;  /* 0x4b8000001a157820 */ /* 0x040fe20000400200 */
[----:B------:R-:W-:Y:S01]  /*2a60*/  FSETP.GEU.AND P0, PT, |R26|, 1.175494350822287508e-38, PT ;  /* 0x008000001a00780b */ /* 0x000fe20003f0e200 */
[C---:B------:R-:W-:Y:S01]  /*2a70*/  FMUL R28, |R23|.reuse, 16777216 ;  /* 0x4b800000171c7820 */ /* 0x040fe20000400200 */
[----:B------:R-:W-:Y:S02]  /*2a80*/  FSETP.GEU.AND P1, PT, |R23|, 1.175494350822287508e-38, PT ;  /* 0x008000001700780b */ /* 0x000fe40003f2e200 */
[----:B------:R-:W-:Y:S02]  /*2a90*/  FSEL R21, R21, |R26|, !P0 ;  /* 0x4000001a15157208 */ /* 0x000fe40004000000 */
[----:B------:R-:W-:Y:S02]  /*2aa0*/  FSEL R28, R28, |R23|, !P1 ;  /* 0x400000171c1c7208 */ /* 0x000fe40004800000 */
[----:B------:R-:W-:Y:S02]  /*2ab0*/  IADD3 R22, PT, PT, R21, -0x3f3504f3, RZ ;  /* 0xc0cafb0d15167810 */ /* 0x000fe40007ffe0ff */
[----:B------:R-:W-:-:S02]  /*2ac0*/  FSEL R30, RZ, -24, P0 ;  /* 0xc1c00000ff1e7808 */ /* 0x000fc40000000000 */
[----:B------:R-:W-:Y:S01]  /*2ad0*/  LOP3.LUT R32, R22, 0xff800000, RZ, 0xc0, !PT ;  /* 0xff80000016207812 */ /* 0x000fe200078ec0ff */
[----:B------:R-:W-:Y:S01]  /*2ae0*/  FFMA R22, R20, R33, -1.7999999523162841797 ;  /* 0xbfe6666614167423 */ /* 0x000fe20000000021 */
[----:B------:R-:W-:Y:S02]  /*2af0*/  FSEL R46, RZ, -24, P1 ;  /* 0xc1c00000ff2e7808 */ /* 0x000fe40000800000 */
[----:B------:R-:W-:Y:S01]  /*2b00*/  FSETP.NEU.AND P0, PT, |R42|, 1, PT ;  /* 0x3f8000002a00780b */ /* 0x000fe20003f0d200 */
[----:B------:R-:W-:Y:S01]  /*2b10*/  IMAD.IADD R27, R21, 0x1, -R32 ;  /* 0x00000001151b7824 */ /* 0x000fe200078e0a20 */
[----:B------:R-:W-:Y:S01]  /*2b20*/  IADD3 R21, PT, PT, R28, -0x3f3504f3, RZ ;  /* 0xc0cafb0d1c157810 */ /* 0x000fe20007ffe0ff */
[C---:B------:R-:W-:Y:S01]  /*2b30*/  FMUL R31, |R22|.reuse, 16777216 ;  /* 0x4b800000161f7820 */ /* 0x040fe20000400200 */
[----:B------:R-:W-:Y:S01]  /*2b40*/  FSETP.GEU.AND P2, PT, |R22|, 1.175494350822287508e-38, PT ;  /* 0x008000001600780b */ /* 0x000fe20003f4e200 */
[----:B------:R-:W-:Y:S01]  /*2b50*/  FADD R44, R27, 1 ;  /* 0x3f8000001b2c7421 */ /* 0x000fe20000000000 */
[----:B------:R-:W-:Y:S01]  /*2b60*/  LOP3.LUT R21, R21, 0xff800000, RZ, 0xc0, !PT ;  /* 0xff80000015157812 */ /* 0x000fe200078ec0ff */
[----:B------:R-:W-:Y:S01]  /*2b70*/  FADD R34, R27, -1 ;  /* 0xbf8000001b227421 */ /* 0x000fe20000000000 */
[----:B------:R-:W-:-:S02]  /*2b80*/  I2FP.F32.S32 R27, R32 ;  /* 0x00000020001b7245 */ /* 0x000fc40000201400 */
[-C--:B------:R-:W-:Y:S01]  /*2b90*/  IADD3 R28, PT, PT, R28, -R21.reuse, RZ ;  /* 0x800000151c1c7210 */ /* 0x080fe20007ffe0ff */
[----:B------:R-:W0:Y:S01]  /*2ba0*/  MUFU.RCP R44, R44 ;  /* 0x0000002c002c7308 */ /* 0x000e220000001000 */
[----:B------:R-:W-:Y:S01]  /*2bb0*/  FADD R35, R34, R34 ;  /* 0x0000002222237221 */ /* 0x000fe20000000000 */
[----:B------:R-:W-:Y:S01]  /*2bc0*/  FSEL R45, R31, |R22|, !P2 ;  /* 0x400000161f2d7208 */ /* 0x000fe20005000000 */
[----:B------:R-:W-:Y:S01]  /*2bd0*/  FFMA R30, R27, 1.1920928955078125e-07, R30 ;  /* 0x340000001b1e7823 */ /* 0x000fe2000000001e */
[C---:B------:R-:W-:Y:S01]  /*2be0*/  FADD R37, R28.reuse, 1 ;  /* 0x3f8000001c257421 */ /* 0x040fe20000000000 */
[----:B------:R-:W-:Y:S01]  /*2bf0*/  FADD R28, R28, -1 ;  /* 0xbf8000001c1c7421 */ /* 0x000fe20000000000 */
[----:B------:R-:W-:Y:S02]  /*2c00*/  I2FP.F32.S32 R41, R21 ;  /* 0x0000001500297245 */ /* 0x000fe40000201400 */
[----:B-----5:R-:W-:Y:S01]  /*2c10*/  ISETP.GE.AND P1, PT, R39, R40, PT ;  /* 0x000000282700720c */ /* 0x020fe20003f26270 */
[----:B------:R-:W-:Y:S01]  /*2c20*/  FADD R32, R28, R28 ;  /* 0x0000001c1c207221 */ /* 0x000fe20000000000 */
[----:B------:R-:W3:Y:S01]  /*2c30*/  MUFU.RCP R37, R37 ;  /* 0x0000002500257308 */ /* 0x000ee20000001000 */
[----:B------:R-:W-:Y:S01]  /*2c40*/  FFMA R46, R41, 1.1920928955078125e-07, R46 ;  /* 0x34000000292e7823 */ /* 0x000fe2000000002e */
[----:B0-----:R-:W-:-:S04]  /*2c50*/  FMUL R35, R44, R35 ;  /* 0x000000232c237220 */ /* 0x001fc80000400000 */
[----:B------:R-:W-:-:S04]  /*2c60*/  FADD R29, R34, -R35 ;  /* 0x80000023221d7221 */ /* 0x000fc80000000000 */
[----:B------:R-:W-:Y:S01]  /*2c70*/  FADD R29, R29, R29 ;  /* 0x0000001d1d1d7221 */ /* 0x000fe20000000000 */
[----:B---3--:R-:W-:Y:S01]  /*2c80*/  FMUL R31, R37, R32 ;  /* 0x00000020251f7220 */ /* 0x008fe20000400000 */
[----:B------:R-:W-:Y:S02]  /*2c90*/  VIADD R32, R45, 0xc0cafb0d ;  /* 0xc0cafb0d2d207836 */ /* 0x000fe40000000000 */
[----:B------:R-:W-:Y:S01]  /*2ca0*/  FFMA R27, R34, -R35, R29 ;  /* 0x80000023221b7223 */ /* 0x000fe2000000001d */
[----:B------:R-:W-:Y:S02]  /*2cb0*/  HFMA2 R34, -RZ, RZ, 0.771484375, 0.21533203125 ;  /* 0x3a2c32e4ff227431 */ /* 0x000fe400000001ff */
[----:B------:R-:W-:Y:S01]  /*2cc0*/  FADD R29, R28, -R31 ;  /* 0x8000001f1c1d7221 */ /* 0x000fe20000000000 */
[----:B------:R-:W-:Y:S01]  /*2cd0*/  FMUL R41, R31, R31 ;  /* 0x0000001f1f297220 */ /* 0x000fe20000400000 */
[----:B------:R-:W-:Y:S01]  /*2ce0*/  LOP3.LUT R32, R32, 0xff800000, RZ, 0xc0, !PT ;  /* 0xff80000020207812 */ /* 0x000fe200078ec0ff */
[----:B------:R-:W-:Y:S01]  /*2cf0*/  FMUL R44, R44, R27 ;  /* 0x0000001b2c2c7220 */ /* 0x000fe20000400000 */
[----:B------:R-:W-:Y:S01]  /*2d00*/  FADD R43, R29, R29 ;  /* 0x0000001d1d2b7221 */ /* 0x000fe20000000000 */
[----:B------:R-:W-:Y:S01]  /*2d10*/  FMUL R29, R35, R35 ;  /* 0x00000023231d7220 */ /* 0x000fe20000400000 */
[----:B------:R-:W-:Y:S01]  /*2d20*/  IADD3 R21, PT, PT, R45, -R32, RZ ;  /* 0x800000202d157210 */ /* 0x000fe20007ffe0ff */
[----:B------:R-:W-:Y:S01]  /*2d30*/  FFMA R27, R35, 1.4426950216293334961, R30 ;  /* 0x3fb8aa3b231b7823 */ /* 0x000fe2000000001e */
[----:B------:R-:W-:Y:S01]  /*2d40*/  FFMA R36, R28, -R31, R43 ;  /* 0x8000001f1c247223 */ /* 0x000fe2000000002b */
[-C--:B------:R-:W-:Y:S01]  /*2d50*/  FFMA R28, R29, R34.reuse, 0.0032181653659790754318 ;  /* 0x3b52e7db1d1c7423 */ /* 0x080fe20000000022 */
[----:B------:R-:W-:Y:S01]  /*2d60*/  FFMA R48, R41, R34, 0.0032181653659790754318 ;  /* 0x3b52e7db29307423 */ /* 0x000fe20000000022 */
[----:B------:R-:W-:Y:S01]  /*2d70*/  FADD R43, R21, 1 ;  /* 0x3f800000152b7421 */ /* 0x000fe20000000000 */
[----:B------:R-:W-:Y:S01]  /*2d80*/  FMUL R37, R37, R36 ;  /* 0x0000002425257220 */ /* 0x000fe20000400000 */
[----:B------:R-:W-:Y:S01]  /*2d90*/  FFMA R28, R29, R28, 0.018033718690276145935 ;  /* 0x3c93bb731d1c7423 */ /* 0x000fe2000000001c */
[----:B------:R-:W-:Y:S01]  /*2da0*/  FADD R30, R30, -R27 ;  /* 0x8000001b1e1e7221 */ /* 0x000fe20000000000 */
[----:B------:R-:W0:Y:S01]  /*2db0*/  MUFU.RCP R36, R43 ;  /* 0x0000002b00247308 */ /* 0x000e220000001000 */
[----:B------:R-:W-:Y:S01]  /*2dc0*/  FFMA R48, R41, R48, 0.018033718690276145935 ;  /* 0x3c93bb7329307423 */ /* 0x000fe20000000030 */
[----:B------:R-:W-:Y:S01]  /*2dd0*/  FFMA R38, R29, R28, 0.12022458761930465698 ;  /* 0x3df6384f1d267423 */ /* 0x000fe2000000001c */
[----:B------:R-:W-:Y:S01]  /*2de0*/  FFMA R28, R31, 1.4426950216293334961, R46 ;  /* 0x3fb8aa3b1f1c7823 */ /* 0x000fe2000000002e */
[----:B------:R-:W-:-:S02]  /*2df0*/  I2FP.F32.S32 R32, R32 ;  /* 0x0000002000207245 */ /* 0x000fc40000201400 */
[----:B------:R-:W-:Y:S01]  /*2e00*/  FMUL R38, R29, R38 ;  /* 0x000000261d267220 */ /* 0x000fe20000400000 */
[----:B------:R-:W-:Y:S01]  /*2e10*/  FADD R50, R46, -R28 ;  /* 0x8000001c2e327221 */ /* 0x000fe20000000000 */
[----:B------:R-:W-:Y:S01]  /*2e20*/  FFMA R29, R35, 1.4426950216293334961, R30 ;  /* 0x3fb8aa3b231d7823 */ /* 0x000fe2000000001e */
[----:B------:R-:W-:Y:S01]  /*2e30*/  FADD R46, R21, -1 ;  /* 0xbf800000152e7421 */ /* 0x000fe20000000000 */
[----:B------:R-:W-:Y:S01]  /*2e40*/  FFMA R30, R41, R48, 0.12022458761930465698 ;  /* 0x3df6384f291e7423 */ /* 0x000fe20000000030 */
[----:B------:R-:W-:Y:S01]  /*2e50*/  FFMA R50, R31, 1.4426950216293334961, R50 ;  /* 0x3fb8aa3b1f327823 */ /* 0x000fe20000000032 */
[----:B------:R-:W-:Y:S01]  /*2e60*/  FFMA R48, R44, 1.4426950216293334961, R29 ;  /* 0x3fb8aa3b2c307823 */ /* 0x000fe2000000001d */
[----:B------:R-:W-:Y:S01]  /*2e70*/  FADD R29, R46, R46 ;  /* 0x0000002e2e1d7221 */ /* 0x000fe20000000000 */
[----:B------:R-:W-:Y:S01]  /*2e80*/  FMUL R30, R41, R30 ;  /* 0x0000001e291e7220 */ /* 0x000fe20000400000 */
[----:B------:R-:W-:Y:S01]  /*2e90*/  FFMA R50, R37, 1.4426950216293334961, R50 ;  /* 0x3fb8aa3b25327823 */ /* 0x000fe20000000032 */
[----:B------:R-:W-:Y:S01]  /*2ea0*/  FFMA R21, R35, 1.9251366722983220825e-08, R48 ;  /* 0x32a55e3423157823 */ /* 0x000fe20000000030 */
[----:B------:R-:W-:Y:S01]  /*2eb0*/  FMUL R41, R38, 3 ;  /* 0x4040000026297820 */ /* 0x000fe20000400000 */
[----:B0-----:R-:W-:Y:S01]  /*2ec0*/  FMUL R29, R36, R29 ;  /* 0x0000001d241d7220 */ /* 0x001fe20000400000 */
[----:B------:R-:W-:Y:S01]  /*2ed0*/  FFMA R50, R31, 1.9251366722983220825e-08, R50 ;  /* 0x32a55e341f327823 */ /* 0x000fe20000000032 */
[----:B------:R-:W-:Y:S01]  /*2ee0*/  FMUL R43, R30, 3 ;  /* 0x404000001e2b7820 */ /* 0x000fe20000400000 */
[----:B------:R-:W-:Y:S01]  /*2ef0*/  FFMA R44, R44, R41, R21 ;  /* 0x000000292c2c7223 */ /* 0x000fe20000000015 */
[----:B------:R-:W-:Y:S01]  /*2f00*/  FFMA R21, R20, R33, -2.4500000476837158203 ;  /* 0xc01ccccd14157423 */ /* 0x000fe20000000021 */
[----:B------:R-:W-:Y:S01]  /*2f10*/  FADD R41, R46, -R29 ;  /* 0x8000001d2e297221 */ /* 0x000fe20000000000 */
[----:B------:R-:W-:Y:S01]  /*2f20*/  FFMA R20, R37, R43, R50 ;  /* 0x0000002b25147223 */ /* 0x000fe20000000032 */
[----:B------:R-:W-:Y:S01]  /*2f30*/  FSEL R37, RZ, -24, P2 ;  /* 0xc1c00000ff257808 */ /* 0x000fe20001000000 */
[----:B------:R-:W-:Y:S01]  /*2f40*/  FMUL R50, |R21|, 16777216 ;  /* 0x4b80000015327820 */ /* 0x000fe20000400200 */
[----:B------:R-:W-:Y:S01]  /*2f50*/  FADD R43, R41, R41 ;  /* 0x00000029292b7221 */ /* 0x000fe20000000000 */
[----:B------:R-:W-:Y:S01]  /*2f60*/  FSETP.GEU.AND P4, PT, |R21|, 1.175494350822287508e-38, PT ;  /* 0x008000001500780b */ /* 0x000fe20003f8e200 */
[----:B------:R-:W-:Y:S01]  /*2f70*/  FMUL R41, R29, R29 ;  /* 0x0000001d1d297220 */ /* 0x000fe20000400000 */
[----:B------:R-:W-:Y:S01]  /*2f80*/  FFMA R48, |R42|, -R33, 0.5 ;  /* 0x3f0000002a307423 */ /* 0x000fe20000000a21 */
[----:B------:R-:W-:Y:S01]  /*2f90*/  FFMA R43, R46, -R29, R43 ;  /* 0x8000001d2e2b7223 */ /* 0x000fe2000000002b */
[----:B------:R-:W-:Y:S01]  /*2fa0*/  FSEL R46, R50, |R21|, !P4 ;  /* 0x40000015322e7208 */ /* 0x000fe20006000000 */
[----:B------:R-:W-:Y:S01]  /*2fb0*/  FFMA R34, R41, R34, 0.0032181653659790754318 ;  /* 0x3b52e7db29227423 */ /* 0x000fe20000000022 */
[----:B------:R-:W0:Y:S01]  /*2fc0*/  MUFU.RSQ R33, R48 ;  /* 0x0000003000217308 */ /* 0x000e220000001400 */
[----:B------:R-:W-:Y:S01]  /*2fd0*/  FFMA R50, R32, 1.1920928955078125e-07, R37 ;  /* 0x3400000020327823 */ /* 0x000fe20000000025 */
[----:B------:R-:W-:Y:S01]  /*2fe0*/  FMUL R36, R36, R43 ;  /* 0x0000002b24247220 */ /* 0x000fe20000400000 */
[----:B------:R-:W-:-:S02]  /*2ff0*/  VIADD R45, R46, 0xc0cafb0d ;  /* 0xc0cafb0d2e2d7836 */ /* 0x000fc40000000000 */
[----:B------:R-:W-:Y:S01]  /*3000*/  FFMA R34, R41, R34, 0.018033718690276145935 ;  /* 0x3c93bb7329227423 */ /* 0x000fe20000000022 */
[----:B------:R-:W-:Y:S01]  /*3010*/  FFMA R32, R29, 1.4426950216293334961, R50 ;  /* 0x3fb8aa3b1d207823 */ /* 0x000fe20000000032 */
[----:B------:R-:W-:Y:S01]  /*3020*/  FFMA R44, R35, R38, R44 ;  /* 0x00000026232c7223 */ /* 0x000fe2000000002c */
[----:B------:R-:W-:Y:S01]  /*3030*/  FSEL R35, RZ, -24, P4 ;  /* 0xc1c00000ff237808 */ /* 0x000fe20002000000 */
[----:B------:R-:W-:Y:S01]  /*3040*/  FFMA R34, R41, R34, 0.12022458761930465698 ;  /* 0x3df6384f29227423 */ /* 0x000fe20000000022 */
[----:B------:R-:W-:Y:S01]  /*3050*/  LOP3.LUT R37, R45, 0xff800000, RZ, 0xc0, !PT ;  /* 0xff8000002d257812 */ /* 0x000fe200078ec0ff */
[----:B------:R-:W-:Y:S02]  /*3060*/  FADD R50, R50, -R32 ;  /* 0x8000002032327221 */ /* 0x000fe40000000000 */
[----:B------:R-:W-:Y:S01]  /*3070*/  FMUL R34, R41, R34 ;  /* 0x0000002229227220 */ /* 0x000fe20000400000 */
[----:B------:R-:W-:Y:S01]  /*3080*/  IADD3 R46, PT, PT, R46, -R37, RZ ;  /* 0x800000252e2e7210 */ /* 0x000fe20007ffe0ff */
[----:B------:R-:W-:-:S02]  /*3090*/  FFMA R43, R29, 1.4426950216293334961, R50 ;  /* 0x3fb8aa3b1d2b7823 */ /* 0x000fc40000000032 */
[----:B------:R-:W-:Y:S01]  /*30a0*/  FMUL R45, R34, 3 ;  /* 0x40400000222d7820 */ /* 0x000fe20000400000 */
[----:B0-----:R-:W-:Y:S01]  /*30b0*/  FMUL R48, R48, R33 ;  /* 0x0000002130307220 */ /* 0x001fe20000400000 */
[----:B------:R-:W-:Y:S01]  /*30c0*/  FADD R41, R46, 1 ;  /* 0x3f8000002e297421 */ /* 0x000fe20000000000 */
[----:B------:R-:W-:Y:S01]  /*30d0*/  FMUL R33, R33, -0.5 ;  /* 0xbf00000021217820 */ /* 0x000fe20000400000 */
[----:B------:R-:W-:Y:S01]  /*30e0*/  FFMA R50, R36, 1.4426950216293334961, R43 ;  /* 0x3fb8aa3b24327823 */ /* 0x000fe2000000002b */
[----:B------:R-:W-:Y:S02]  /*30f0*/  FADD R46, R46, -1 ;  /* 0xbf8000002e2e7421 */ /* 0x000fe40000000000 */
[----:B------:R-:W-:Y:S01]  /*3100*/  FFMA R33, R48, R33, 0.5 ;  /* 0x3f00000030217423 */ /* 0x000fe20000000021 */
[----:B------:R-:W0:Y:S01]  /*3110*/  MUFU.RCP R41, R41 ;  /* 0x0000002900297308 */ /* 0x000e220000001000 */
[----:B------:R-:W-:Y:S01]  /*3120*/  FFMA R43, R29, 1.9251366722983220825e-08, R50 ;  /* 0x32a55e341d2b7823 */ /* 0x000fe20000000032 */
[----:B------:R-:W-:-:S02]  /*3130*/  IMAD.MOV.U32 R50, RZ, RZ, 0x3d10ecef ;  /* 0x3d10ecefff327424 */ /* 0x000fc400078e00ff */
[----:B------:R-:W-:Y:S01]  /*3140*/  FFMA R33, R48, R33, R48 ;  /* 0x0000002130217223 */ /* 0x000fe20000000030 */
[----:B------:R-:W-:Y:S01]  /*3150*/  FADD R48, R46, R46 ;  /* 0x0000002e2e307221 */ /* 0x000fe20000000000 */
[----:B------:R-:W-:Y:S01]  /*3160*/  FFMA R36, R36, R45, R43 ;  /* 0x0000002d24247223 */ /* 0x000fe2000000002b */
[----:B------:R-:W-:Y:S02]  /*3170*/  I2FP.F32.S32 R45, R40 ;  /* 0x00000028002d7245 */ /* 0x000fe40000201400 */
[----:B------:R-:W-:Y:S02]  /*3180*/  FSEL R43, R33, RZ, P0 ;  /* 0x000000ff212b7208 */ /* 0x000fe40000000000 */
[----:B------:R-:W-:Y:S02]  /*3190*/  FSETP.GT.AND P0, PT, R42, 0.56000000238418579102, PT ;  /* 0x3f0f5c292a00780b */ /* 0x000fe40003f04000 */
[----:B------:R-:W-:Y:S02]  /*31a0*/  FSEL R43, R43, |R42|, P3 ;  /* 0x4000002a2b2b7208 */ /* 0x000fe40001800000 */
[----:B------:R-:W-:-:S02]  /*31b0*/  VIMNMX R40, PT, PT, R40, R39, PT ;  /* 0x0000002728287248 */ /* 0x000fc40003fe0100 */
[----:B------:R-:W-:Y:S01]  /*31c0*/  LOP3.LUT R42, R43, 0x80000000, R42, 0xb8, !PT ;  /* 0x800000002b2a7812 */ /* 0x000fe200078eb82a */
[----:B0-----:R-:W-:Y:S01]  /*31d0*/  FMUL R33, R41, R48 ;  /* 0x0000003029217220 */ /* 0x001fe20000400000 */
[----:B------:R-:W-:Y:S01]  /*31e0*/  MOV R43, 0x3a2c32e4 ;  /* 0x3a2c32e4002b7802 */ /* 0x000fe20000000f00 */
[----:B------:R0:W-:Y:S01]  /*31f0*/  @!P1 F2I.TRUNC.NTZ R39, R45 ;  /* 0x0000002d00279305 */ /* 0x0001e2000020f100 */
[----:B------:R-:W-:Y:S01]  /*3200*/  I2FP.F32.S32 R48, R37 ;  /* 0x0000002500307245 */ /* 0x000fe20000201400 */
[----:B------:R-:W-:Y:S01]  /*3210*/  FADD R47, R46, -R33 ;  /* 0x800000212e2f7221 */ /* 0x000fe20000000000 */
[----:B------:R-:W-:-:S03]  /*3220*/  FMUL R38, R33, R33 ;  /* 0x0000002121267220 */ /* 0x000fc60000400000 */
[----:B------:R-:W-:Y:S01]  /*3230*/  FADD R47, R47, R47 ;  /* 0x0000002f2f2f7221 */ /* 0x000fe20000000000 */
[----:B------:R-:W-:Y:S01]  /*3240*/  FFMA R37, R38, R43, 0.0032181653659790754318 ;  /* 0x3b52e7db26257423 */ /* 0x000fe2000000002b */
[----:B------:R-:W-:Y:S01]  /*3250*/  FMUL R43, R42, R42 ;  /* 0x0000002a2a2b7220 */ /* 0x000fe20000400000 */
[----:B------:R-:W-:Y:S01]  /*3260*/  FFMA R48, R48, 1.1920928955078125e-07, R35 ;  /* 0x3400000030307823 */ /* 0x000fe20000000023 */
[----:B------:R-:W-:Y:S01]  /*3270*/  FFMA R46, R46, -R33, R47 ;  /* 0x800000212e2e7223 */ /* 0x000fe2000000002f */
[C---:B------:R-:W-:Y:S02]  /*3280*/  FFMA R35, R38.reuse, R37, 0.018033718690276145935 ;  /* 0x3c93bb7326237423 */ /* 0x040fe40000000025 */
[----:B------:R-:W-:Y:S01]  /*3290*/  FFMA R37, R33, 1.4426950216293334961, R48 ;  /* 0x3fb8aa3b21257823 */ /* 0x000fe20000000030 */
[----:B------:R-:W-:Y:S01]  /*32a0*/  FMUL R41, R41, R46 ;  /* 0x0000002e29297220 */ /* 0x000fe20000400000 */
[----:B------:R-:W-:Y:S01]  /*32b0*/  FFMA R46, R43, R50, 0.016980519518256187439 ;  /* 0x3c8b1abb2b2e7423 */ /* 0x000fe20000000032 */
[----:B------:R-:W-:Y:S01]  /*32c0*/  FFMA R35, R38, R35, 0.12022458761930465698 ;  /* 0x3df6384f26237423 */ /* 0x000fe20000000023 */
[----:B------:R-:W-:-:S02]  /*32d0*/  FADD R48, R48, -R37 ;  /* 0x8000002530307221 */ /* 0x000fc40000000000 */
[----:B------:R-:W-:Y:S01]  /*32e0*/  FFMA R46, R43, R46, 0.030762933194637298584 ;  /* 0x3cfc028c2b2e7423 */ /* 0x000fe2000000002e */
[----:B------:R-:W-:Y:S01]  /*32f0*/  FMUL R38, R38, R35 ;  /* 0x0000002326267220 */ /* 0x000fe20000400000 */
[----:B------:R-:W-:Y:S01]  /*3300*/  FFMA R48, R33, 1.4426950216293334961, R48 ;  /* 0x3fb8aa3b21307823 */ /* 0x000fe20000000030 */
[C---:B------:R-:W-:Y:S01]  /*3310*/  IADD3 R35, PT, PT, -R40.reuse, 0x4, RZ ;  /* 0x0000000428237810 */ /* 0x040fe20007ffe1ff */
[----:B------:R-:W-:Y:S01]  /*3320*/  FFMA R46, R43, R46, 0.044709417968988418579 ;  /* 0x3d3721392b2e7423 */ /* 0x000fe2000000002e */
[----:B------:R-:W-:Y:S01]  /*3330*/  IADD3 R40, PT, PT, -R40, 0x3, RZ ;  /* 0x0000000328287810 */ /* 0x000fe20007ffe1ff */
[----:B------:R-:W-:Y:S01]  /*3340*/  FFMA R48, R41, 1.4426950216293334961, R48 ;  /* 0x3fb8aa3b29307823 */ /* 0x000fe20000000030 */
[----:B------:R-:W-:Y:S01]  /*3350*/  FMUL R47, R38, 3 ;  /* 0x40400000262f7820 */ /* 0x000fe20000400000 */
[----:B------:R-:W-:Y:S02]  /*3360*/  FFMA R46, R43, R46, 0.074989043176174163818 ;  /* 0x3d9993db2b2e7423 */ /* 0x000fe4000000002e */
[----:B------:R-:W-:-:S02]  /*3370*/  IMAD R35, R35, R40, RZ ;  /* 0x0000002823237224 */ /* 0x000fc400078e02ff */
[----:B------:R-:W-:Y:S01]  /*3380*/  FFMA R48, R33, 1.9251366722983220825e-08, R48 ;  /* 0x32a55e3421307823 */ /* 0x000fe20000000030 */
[----:B------:R-:W-:Y:S01]  /*3390*/  FFMA R46, R43, R46, 0.16666707396507263184 ;  /* 0x3e2aaac62b2e7423 */ /* 0x000fe2000000002e */
[----:B------:R-:W-:Y:S01]  /*33a0*/  FADD R40, R27, R44 ;  /* 0x0000002c1b287221 */ /* 0x000fe20000000000 */
[----:B------:R-:W-:Y:S02]  /*33b0*/  LEA.HI R35, R35, R35, RZ, 0x1 ;  /* 0x0000002323237211 */ /* 0x000fe400078f08ff */
[----:B0-----:R-:W-:Y:S01]  /*33c0*/  FMUL R45, R43, R46 ;  /* 0x0000002e2b2d7220 */ /* 0x001fe20000400000 */
[----:B------:R-:W-:Y:S01]  /*33d0*/  FFMA R46, R41, R47, R48 ;  /* 0x0000002f292e7223 */ /* 0x000fe20000000030 */
[----:B------:R-:W-:Y:S01]  /*33e0*/  FMUL R41, R40, 2 ;  /* 0x4000000028297820 */ /* 0x000fe20000400000 */
[----:B------:R-:W-:Y:S01]  /*33f0*/  FFMA R43, R31, R30, R20 ;  /* 0x0000001e1f2b7223 */ /* 0x000fe20000000014 */
[----:B------:R-:W-:Y:S01]  /*3400*/  FFMA R20, R42, R45, R42 ;  /* 0x0000002d2a147223 */ /* 0x000fe2000000002a */
[----:B------:R-:W-:Y:S01]  /*3410*/  FADD R45, -R27, R40 ;  /* 0x000000281b2d7221 */ /* 0x000fe20000000100 */
[----:B------:R-:W-:Y:S01]  /*3420*/  HFMA2 R47, -RZ, RZ, 1.9599609375, 20144 ;  /* 0x3fd774ebff2f7431 */ /* 0x000fe200000001ff */
[----:B------:R-:W0:Y:S01]  /*3430*/  FRND R27, R41 ;  /* 0x00000029001b7307 */ /* 0x000e220000201000 */
[----:B------:R-:W-:Y:S01]  /*3440*/  FFMA R40, R40, 2, -R41 ;  /* 0x4000000028287823 */ /* 0x000fe20000000829 */
[----:B------:R-:W-:Y:S01]  /*3450*/  FADD R45, R44, -R45 ;  /* 0x8000002d2c2d7221 */ /* 0x000fe20000000000 */
[----:B------:R-:W-:Y:S01]  /*3460*/  FFMA R31, R29, R34, R36 ;  /* 0x000000221d1f7223 */ /* 0x000fe20000000024 */
[----:B------:R-:W-:Y:S01]  /*3470*/  FADD R29, R28, R43 ;  /* 0x0000002b1c1d7221 */ /* 0x000fe20000000000 */
[----:B------:R-:W-:Y:S01]  /*3480*/  FFMA R46, R33, R38, R46 ;  /* 0x00000026212e7223 */ /* 0x000fe2000000002e */
[----:B------:R-:W-:Y:S01]  /*3490*/  FFMA R45, R45, 2, R40 ;  /* 0x400000002d2d7823 */ /* 0x000fe20000000028 */
[----:B------:R-:W-:Y:S01]  /*34a0*/  FSEL R30, R20, -R20, P3 ;  /* 0x80000014141e7208 */ /* 0x000fe20001800000 */
[----:B------:R-:W-:Y:S01]  /*34b0*/  FADD R34, -R28, R29 ;  /* 0x0000001d1c227221 */ /* 0x000fe20000000100 */
[----:B------:R-:W-:Y:S01]  /*34c0*/  MOV R28, 0x391fcb8e ;  /* 0x391fcb8e001c7802 */ /* 0x000fe20000000f00 */
[----:B------:R-:W-:Y:S01]  /*34d0*/  FADD R36, R37, R46 ;  /* 0x0000002e25247221 */ /* 0x000fe20000000000 */
[----:B------:R3:W-:Y:S01]  /*34e0*/  F2I.NTZ R33, R41 ;  /* 0x0000002900217305 */ /* 0x0007e20000203100 */
[----:B------:R-:W-:Y:S01]  /*34f0*/  @!P0 FFMA R20, R47, 0.93318945169448852539, R30 ;  /* 0x3f6ee5812f148823 */ /* 0x000fe2000000001e */
[----:B------:R-:W-:Y:S01]  /*3500*/  FMUL R30, R29, 2 ;  /* 0x400000001d1e7820 */ /* 0x000fe20000400000 */
[----:B------:R-:W-:Y:S01]  /*3510*/  FADD R34, R43, -R34 ;  /* 0x800000222b227221 */ /* 0x000fe20000000000 */
[----:B0-----:R-:W-:Y:S01]  /*3520*/  FADD R38, R41, -R27 ;  /* 0x8000001b29267221 */ /* 0x001fe20000000000 */
[----:B------:R-:W-:Y:S01]  /*3530*/  FADD R47, R32, R31 ;  /* 0x0000001f202f7221 */ /* 0x000fe20000000000 */
[----:B------:R-:W-:Y:S01]  /*3540*/  FSETP.GT.AND P0, PT, R27, RZ, PT ;  /* 0x000000ff1b00720b */ /* 0x000fe20003f04000 */
[----:B------:R-:W-:Y:S01]  /*3550*/  FFMA R29, R29, 2, -R30 ;  /* 0x400000001d1d7823 */ /* 0x000fe2000000081e */
[----:B------:R-:W-:Y:S01]  /*3560*/  FADD R45, R45, R38 ;  /* 0x000000262d2d7221 */ /* 0x000fe20000000000 */
[----:B------:R-:W0:Y:S01]  /*3570*/  FRND R43, R30 ;  /* 0x0000001e002b7307 */ /* 0x000e220000201000 */
[----:B------:R-:W-:Y:S01]  /*3580*/  FMUL R27, R36, 2 ;  /* 0x40000000241b7820 */ /* 0x000fe20000400000 */
[----:B------:R-:W-:Y:S01]  /*3590*/  FADD R40, -R32, R47 ;  /* 0x0000002f20287221 */ /* 0x000fe20000000100 */
[----:B------:R-:W-:Y:S01]  /*35a0*/  FFMA R38, R45, R28, 0.0013391353422775864601 ;  /* 0x3aaf85ed2d267423 */ /* 0x000fe2000000001c */
[----:B------:R-:W-:Y:S01]  /*35b0*/  FMUL R32, R47, 2 ;  /* 0x400000002f207820 */ /* 0x000fe20000400000 */
[----:B------:R-:W-:Y:S01]  /*35c0*/  FFMA R29, R34, 2, R29 ;  /* 0x40000000221d7823 */ /* 0x000fe2000000001d */
[----:B------:R-:W-:Y:S01]  /*35d0*/  FSETP.GT.AND P6, PT, |R41|, 152, PT ;  /* 0x431800002900780b */ /* 0x000fe20003fc4200 */
[----:B------:R-:W-:Y:S01]  /*35e0*/  FFMA R38, R45, R38, 0.0096188392490148544312 ;  /* 0x3c1d98562d267423 */ /* 0x000fe20000000026 */
[----:B------:R-:W-:Y:S01]  /*35f0*/  FSETP.GEU.AND P4, PT, R41, RZ, PT ;  /* 0x000000ff2900720b */ /* 0x000fe20003f8e000 */
[----:B------:R-:W4:Y:S01]  /*3600*/  FRND R34, R27 ;  /* 0x0000001b00227307 */ /* 0x000f220000201000 */
[----:B---3--:R-:W-:Y:S01]  /*3610*/  FADD R41, R31, -R40 ;  /* 0x800000281f297221 */ /* 0x008fe20000000000 */
[----:B------:R-:W-:Y:S01]  /*3620*/  FFMA R38, R45, R38, 0.055503588169813156128 ;  /* 0x3d6357bb2d267423 */ /* 0x000fe20000000026 */
[----:B------:R-:W-:Y:S01]  /*3630*/  FFMA R42, R47, 2, -R32 ;  /* 0x400000002f2a7823 */ /* 0x000fe20000000820 */
[----:B------:R-:W-:Y:S01]  /*3640*/  FADD R37, -R37, R36 ;  /* 0x0000002425257221 */ /* 0x000fe20000000100 */
[----:B------:R-:W-:Y:S01]  /*3650*/  FFMA R44, R36, 2, -R27 ;  /* 0x40000000242c7823 */ /* 0x000fe2000000081b */
[----:B------:R-:W-:Y:S01]  /*3660*/  FFMA R40, R45, R38, 0.24022644758224487305 ;  /* 0x3e75fdec2d287423 */ /* 0x000fe20000000026 */
[----:B------:R-:W-:Y:S01]  /*3670*/  SEL R36, RZ, 0x83000000, P0 ;  /* 0x83000000ff247807 */ /* 0x000fe20000000000 */
[----:B------:R-:W3:Y:S01]  /*3680*/  FRND R31, R32 ;  /* 0x00000020001f7307 */ /* 0x000ee20000201000 */
[----:B------:R-:W-:Y:S01]  /*3690*/  FFMA R38, R41, 2, R42 ;  /* 0x4000000029267823 */ /* 0x000fe2000000002a */
[----:B------:R-:W-:Y:S01]  /*36a0*/  FFMA R40, R45, R40, 0.69314718246459960938 ;  /* 0x3f3172182d287423 */ /* 0x000fe20000000028 */
[----:B0-----:R-:W-:Y:S01]  /*36b0*/  FADD R42, R30, -R43 ;  /* 0x8000002b1e2a7221 */ /* 0x001fe20000000000 */
[----:B------:R-:W-:-:S02]  /*36c0*/  VIADD R41, R36, 0x7f000000 ;  /* 0x7f00000024297836 */ /* 0x000fc40000000000 */
[----:B------:R-:W-:Y:S01]  /*36d0*/  FADD R37, R46, -R37 ;  /* 0x800000252e257221 */ /* 0x000fe20000000000 */
[----:B------:R-:W-:Y:S01]  /*36e0*/  FFMA R40, R45, R40, 1 ;  /* 0x3f8000002d287423 */ /* 0x000fe20000000028 */
[----:B------:R-:W-:Y:S01]  /*36f0*/  FADD R29, R29, R42 ;  /* 0x0000002a1d1d7221 */ /* 0x000fe20000000000 */
[----:B------:R-:W-:Y:S01]  /*3700*/  LEA R33, R33, -R36, 0x17 ;  /* 0x8000002421217211 */ /* 0x000fe200078eb8ff */
[----:B------:R-:W-:Y:S01]  /*3710*/  FFMA R44, R37, 2, R44 ;  /* 0x40000000252c7823 */ /* 0x000fe2000000002c */
[----:B------:R-:W-:Y:S01]  /*3720*/  FMUL R40, R40, R41 ;  /* 0x0000002928287220 */ /* 0x000fe20000400000 */
[----:B----4-:R-:W-:Y:S01]  /*3730*/  FSETP.GT.AND P1, PT, R34, RZ, PT ;  /* 0x000000ff2200720b */ /* 0x010fe20003f24000 */
[----:B------:R-:W-:Y:S01]  /*3740*/  FADD R41, R27, -R34 ;  /* 0x800000221b297221 */ /* 0x000fe20000000000 */
[----:B------:R-:W-:Y:S01]  /*3750*/  FFMA R34, R29, R28, 0.0013391353422775864601 ;  /* 0x3aaf85ed1d227423 */ /* 0x000fe2000000001c */
[----:B------:R-:W-:Y:S01]  /*3760*/  FSETP.GT.AND P5, PT, R43, RZ, PT ;  /* 0x000000ff2b00720b */ /* 0x000fe20003fa4000 */
[----:B---3--:R-:W-:Y:S01]  /*3770*/  FADD R37, R32, -R31 ;  /* 0x8000001f20257221 */ /* 0x008fe20000000000 */
[----:B------:R-:W-:Y:S01]  /*3780*/  FSETP.GT.AND P2, PT, R31, RZ, PT ;  /* 0x000000ff1f00720b */ /* 0x000fe20003f44000 */
[----:B------:R-:W-:Y:S01]  /*3790*/  FMUL R31, R40, R33 ;  /* 0x00000021281f7220 */ /* 0x000fe20000400000 */
[C---:B------:R-:W-:Y:S01]  /*37a0*/  FFMA R34, R29.reuse, R34, 0.0096188392490148544312 ;  /* 0x3c1d98561d227423 */ /* 0x040fe20000000022 */
[----:B------:R-:W-:Y:S01]  /*37b0*/  @P6 FSEL R31, RZ, +INF , !P4 ;  /* 0x7f800000ff1f6808 */ /* 0x000fe20006000000 */
[----:B------:R-:W-:Y:S01]  /*37c0*/  FADD R33, R44, R41 ;  /* 0x000000292c217221 */ /* 0x000fe20000000000 */
[C---:B------:R-:W-:Y:S01]  /*37d0*/  FSETP.GT.AND P0, PT, |R30|.reuse, 152, PT ;  /* 0x431800001e00780b */ /* 0x040fe20003f04200 */
[----:B------:R-:W-:Y:S01]  /*37e0*/  FFMA R34, R29, R34, 0.055503588169813156128 ;  /* 0x3d6357bb1d227423 */ /* 0x000fe20000000022 */
[----:B------:R-:W-:Y:S01]  /*37f0*/  FSETP.GEU.AND P6, PT, R30, RZ, PT ;  /* 0x000000ff1e00720b */ /* 0x000fe20003fce000 */
[----:B------:R-:W-:Y:S01]  /*3800*/  FFMA R36, R33, R28, 0.0013391353422775864601 ;  /* 0x3aaf85ed21247423 */ /* 0x000fe2000000001c */
[----:B------:R-:W0:Y:S01]  /*3810*/  F2I.NTZ R30, R30 ;  /* 0x0000001e001e7305 */ /* 0x000e220000203100 */
[----:B------:R-:W-:Y:S01]  /*3820*/  SEL R41, RZ, 0x83000000, P5 ;  /* 0x83000000ff297807 */ /* 0x000fe20002800000 */
[----:B------:R-:W-:Y:S01]  /*3830*/  FFMA R34, R29, R34, 0.24022644758224487305 ;  /* 0x3e75fdec1d227423 */ /* 0x000fe20000000022 */
[C---:B------:R-:W-:Y:S01]  /*3840*/  FSETP.GT.AND P4, PT, |R27|.reuse, 152, PT ;  /* 0x431800001b00780b */ /* 0x040fe20003f84200 */
[----:B------:R-:W-:Y:S01]  /*3850*/  FADD R37, R38, R37 ;  /* 0x0000002526257221 */ /* 0x000fe20000000000 */
[----:B------:R-:W-:Y:S01]  /*3860*/  FSETP.GEU.AND P5, PT, R27, RZ, PT ;  /* 0x000000ff1b00720b */ /* 0x000fe20003fae000 */
[----:B------:R-:W-:Y:S01]  /*3870*/  FFMA R34, R29, R34, 0.69314718246459960938 ;  /* 0x3f3172181d227423 */ /* 0x000fe20000000022 */
[----:B------:R-:W-:Y:S01]  /*3880*/  FFMA R36, R33, R36, 0.0096188392490148544312 ;  /* 0x3c1d985621247423 */ /* 0x000fe20000000024 */
[----:B------:R-:W3:Y:S01]  /*3890*/  F2I.NTZ R27, R27 ;  /* 0x0000001b001b7305 */ /* 0x000ee20000203100 */
[----:B------:R-:W-:Y:S01]  /*38a0*/  FFMA R28, R37, R28, 0.0013391353422775864601 ;  /* 0x3aaf85ed251c7423 */ /* 0x000fe2000000001c */
[----:B------:R-:W-:Y:S01]  /*38b0*/  IADD3 R43, PT, PT, R41, 0x7f000000, RZ ;  /* 0x7f000000292b7810 */ /* 0x000fe20007ffe0ff */
[----:B------:R-:W-:Y:S01]  /*38c0*/  FFMA R34, R29, R34, 1 ;  /* 0x3f8000001d227423 */ /* 0x000fe20000000022 */
[----:B------:R-:W-:Y:S01]  /*38d0*/  FFMA R36, R33, R36, 0.055503588169813156128 ;  /* 0x3d6357bb21247423 */ /* 0x000fe20000000024 */
[----:B------:R-:W-:Y:S01]  /*38e0*/  FFMA R28, R37, R28, 0.0096188392490148544312 ;  /* 0x3c1d9856251c7423 */ /* 0x000fe2000000001c */
[----:B------:R-:W-:Y:S01]  /*38f0*/  @P3 FADD R20, R20, R20 ;  /* 0x0000001414143221 */ /* 0x000fe20000000000 */
[----:B0-----:R-:W-:Y:S01]  /*3900*/  IMAD R41, R30, 0x800000, -R41 ;  /* 0x008000001e297824 */ /* 0x001fe200078e0a29 */
[----:B------:R-:W-:Y:S01]  /*3910*/  SEL R30, RZ, 0x83000000, P1 ;  /* 0x83000000ff1e7807 */ /* 0x000fe20000800000 */
[----:B------:R-:W-:Y:S01]  /*3920*/  FMUL R34, R34, R43 ;  /* 0x0000002b22227220 */ /* 0x000fe20000400000 */
[----:B------:R-:W-:Y:S01]  /*3930*/  FFMA R36, R33, R36, 0.24022644758224487305 ;  /* 0x3e75fdec21247423 */ /* 0x000fe20000000024 */
[----:B------:R-:W0:Y:S01]  /*3940*/  F2I.NTZ R29, R32 ;  /* 0x00000020001d7305 */ /* 0x000e220000203100 */
[----:B------:R-:W-:Y:S01]  /*3950*/  FFMA R28, R37, R28, 0.055503588169813156128 ;  /* 0x3d6357bb251c7423 */ /* 0x000fe2000000001c */
[----:B------:R-:W-:Y:S01]  /*3960*/  FSETP.NEU.AND P1, PT, |R26|, +INF , PT ;  /* 0x7f8000001a00780b */ /* 0x000fe20003f2d200 */
[----:B------:R-:W-:Y:S01]  /*3970*/  FFMA R36, R33, R36, 0.69314718246459960938 ;  /* 0x3f31721821247423 */ /* 0x000fe20000000024 */
[----:B---3--:R-:W-:Y:S01]  /*3980*/  LEA R45, R27, -R30, 0x17 ;  /* 0x8000001e1b2d7211 */ /* 0x008fe200078eb8ff */
[----:B------:R-:W-:Y:S01]  /*3990*/  FMUL R27, R34, R41 ;  /* 0x00000029221b7220 */ /* 0x000fe20000400000 */
[----:B------:R-:W-:Y:S01]  /*39a0*/  @P0 FSEL R27, RZ, +INF , !P6 ;  /* 0x7f800000ff1b0808 */ /* 0x000fe20007000000 */
[----:B------:R-:W-:Y:S01]  /*39b0*/  FFMA R28, R37, R28, 0.24022644758224487305 ;  /* 0x3e75fdec251c7423 */ /* 0x000fe2000000001c */
[----:B------:R-:W-:Y:S01]  /*39c0*/  FSETP.NEU.AND P0, PT, |R21|, +INF , PT ;  /* 0x7f8000001500780b */ /* 0x000fe20003f0d200 */
[----:B------:R-:W-:Y:S01]  /*39d0*/  FFMA R36, R33, R36, 1 ;  /* 0x3f80000021247423 */ /* 0x000fe20000000024 */
[----:B------:R-:W-:Y:S01]  /*39e0*/  IADD3 R43, PT, PT, R30, 0x7f000000, RZ ;  /* 0x7f0000001e2b7810 */ /* 0x000fe20007ffe0ff */
[----:B------:R-:W-:Y:S01]  /*39f0*/  FFMA R28, R37, R28, 0.69314718246459960938 ;  /* 0x3f317218251c7423 */ /* 0x000fe2000000001c */
[----:B------:R-:W-:Y:S01]  /*3a00*/  SEL R30, RZ, 0x83000000, P2 ;  /* 0x83000000ff1e7807 */ /* 0x000fe20001000000 */
[C---:B------:R-:W-:Y:S01]  /*3a10*/  FADD R34, R21.reuse, R21 ;  /* 0x0000001515227221 */ /* 0x040fe20000000000 */
[----:B------:R-:W-:Y:S01]  /*3a20*/  FSETP.EQ.OR P1, PT, R26, RZ, !P1 ;  /* 0x000000ff1a00720b */ /* 0x000fe20004f22400 */
[----:B------:R-:W-:Y:S01]  /*3a30*/  FMUL R36, R36, R43 ;  /* 0x0000002b24247220 */ /* 0x000fe20000400000 */
[----:B------:R-:W-:Y:S01]  /*3a40*/  FSETP.EQ.OR P0, PT, R21, RZ, !P0 ;  /* 0x000000ff1500720b */ /* 0x000fe20004702400 */
[----:B------:R-:W-:Y:S01]  /*3a50*/  FFMA R28, R37, R28, 1 ;  /* 0x3f800000251c7423 */ /* 0x000fe2000000001c */
[----:B------:R-:W-:Y:S01]  /*3a60*/  FSETP.GT.AND P6, PT, |R32|, 152, PT ;  /* 0x431800002000780b */ /* 0x000fe20003fc4200 */
[----:B------:R-:W-:Y:S01]  /*3a70*/  VIADD R33, R30, 0x7f000000 ;  /* 0x7f0000001e217836 */ /* 0x000fe20000000000 */
[----:B------:R-:W-:Y:S01]  /*3a80*/  FSETP.NEU.AND P2, PT, |R23|, +INF , PT ;  /* 0x7f8000001700780b */ /* 0x000fe20003f4d200 */
[----:B------:R-:W-:Y:S01]  /*3a90*/  FMUL R36, R36, R45 ;  /* 0x0000002d24247220 */ /* 0x000fe20000400000 */
[----:B0-----:R-:W-:Y:S01]  /*3aa0*/  LEA R29, R29, -R30, 0x17 ;  /* 0x8000001e1d1d7211 */ /* 0x001fe200078eb8ff */
[----:B------:R-:W-:Y:S01]  /*3ab0*/  FADD R30, R26, R26 ;  /* 0x0000001a1a1e7221 */ /* 0x000fe20000000000 */
[C---:B------:R-:W-:Y:S01]  /*3ac0*/  FSETP.EQ.OR P2, PT, R23.reuse, RZ, !P2 ;  /* 0x000000ff1700720b */ /* 0x040fe20005742400 */
[----:B------:R-:W-:Y:S01]  /*3ad0*/  FMUL R28, R28, R33 ;  /* 0x000000211c1c7220 */ /* 0x000fe20000400000 */
[----:B------:R-:W-:Y:S01]  /*3ae0*/  @P4 FSEL R36, RZ, +INF , !P5 ;  /* 0x7f800000ff244808 */ /* 0x000fe20006800000 */
[----:B------:R-:W-:Y:S01]  /*3af0*/  FADD R33, R23, R23 ;  /* 0x0000001717217221 */ /* 0x000fe20000000000 */
[----:B------:R-:W-:Y:S01]  /*3b00*/  FSETP.GEU.AND P4, PT, R32, RZ, PT ;  /* 0x000000ff2000720b */ /* 0x000fe20003f8e000 */
[----:B------:R-:W-:Y:S01]  /*3b10*/  FMUL R29, R28, R29 ;  /* 0x0000001d1c1d7220 */ /* 0x000fe20000400000 */
[----:B------:R-:W-:Y:S01]  /*3b20*/  @P1 LOP3.LUT R31, R30, 0x7fffffff, RZ, 0xc0, !PT ;  /* 0x7fffffff1e1f1812 */ /* 0x000fe200078ec0ff */
[----:B------:R-:W-:Y:S01]  /*3b30*/  FADD R30, R22, R22 ;  /* 0x00000016161e7221 */ /* 0x000fe20000000000 */
[----:B------:R-:W-:-:S02]  /*3b40*/  @P0 LOP3.LUT R36, R34, 0x7fffffff, RZ, 0xc0, !PT ;  /* 0x7fffffff22240812 */ /* 0x000fc400078ec0ff */
[----:B------:R-:W-:Y:S02]  /*3b50*/  FSETP.NAN.AND P1, PT, |R26|, |R26|, PT ;  /* 0x4000001a1a00720b */ /* 0x000fe40003f28200 */
[C---:B------:R-:W-:Y:S02]  /*3b60*/  FSETP.NEU.AND P5, PT, R22.reuse, RZ, PT ;  /* 0x000000ff1600720b */ /* 0x040fe40003fad000 */
[----:B------:R-:W-:Y:S02]  /*3b70*/  @P6 FSEL R29, RZ, +INF , !P4 ;  /* 0x7f800000ff1d6808 */ /* 0x000fe40006000000 */
[----:B------:R-:W-:Y:S02]  /*3b80*/  FSETP.NAN.AND P0, PT, |R23|, |R23|, PT ;  /* 0x400000171700720b */ /* 0x000fe40003f08200 */
[----:B------:R-:W-:Y:S02]  /*3b90*/  FSETP.NAN.AND P6, PT, |R22|, |R22|, PT ;  /* 0x400000161600720b */ /* 0x000fe40003fc8200 */
[----:B------:R-:W-:-:S02]  /*3ba0*/  FSETP.NAN.AND P4, PT, |R21|, |R21|, PT ;  /* 0x400000151500720b */ /* 0x000fc40003f88200 */
[----:B------:R-:W-:Y:S01]  /*3bb0*/  @P2 LOP3.LUT R27, R33, 0x7fffffff, RZ, 0xc0, !PT ;  /* 0x7fffffff211b2812 */ /* 0x000fe200078ec0ff */
[----:B------:R-:W-:Y:S01]  /*3bc0*/  @P1 FADD R31, R26, 2 ;  /* 0x400000001a1f1421 */ /* 0x000fe20000000000 */
[----:B------:R-:W-:Y:S02]  /*3bd0*/  FSETP.NEU.AND P2, PT, |R22|, +INF , PT ;  /* 0x7f8000001600780b */ /* 0x000fe40003f4d200 */
[----:B------:R-:W-:Y:S02]  /*3be0*/  LOP3.LUT R30, R30, 0x7fffffff, RZ, 0xc0, !PT ;  /* 0x7fffffff1e1e7812 */ /* 0x000fe400078ec0ff */
[----:B------:R-:W-:Y:S01]  /*3bf0*/  SHF.R.U32.HI R28, RZ, 0x1, R35 ;  /* 0x00000001ff1c7819 */ /* 0x000fe20000011623 */
[C---:B------:R-:W-:Y:S01]  /*3c00*/  @P0 FADD R27, R23.reuse, 2 ;  /* 0x40000000171b0421 */ /* 0x040fe20000000000 */
[----:B------:R-:W-:Y:S01]  /*3c10*/  @P5 FSEL R30, R30, R29, !P2 ;  /* 0x0000001d1e1e5208 */ /* 0x000fe20005000000 */
[----:B------:R-:W-:Y:S01]  /*3c20*/  @P6 FADD R30, R22, 2 ;  /* 0x40000000161e6421 */ /* 0x000fe20000000000 */
[----:B------:R-:W-:Y:S01]  /*3c30*/  FSETP.NEU.AND P1, PT, R23, 1, PT ;  /* 0x3f8000001700780b */ /* 0x000fe20003f2d000 */
[----:B------:R-:W-:Y:S01]  /*3c40*/  @P4 FADD R36, R21, 2 ;  /* 0x4000000015244421 */ /* 0x000fe20000000000 */
[----:B------:R-:W-:Y:S01]  /*3c50*/  FMUL R23, R31, -6 ;  /* 0xc0c000001f177820 */ /* 0x000fe20000400000 */
[----:B------:R-:W-:Y:S01]  /*3c60*/  FMUL R27, R27, -6 ;  /* 0xc0c000001b1b7820 */ /* 0x000fe20000400000 */
[----:B------:R-:W-:Y:S01]  /*3c70*/  FMUL R31, R30, -6 ;  /* 0xc0c000001e1f7820 */ /* 0x000fe20000400000 */
[----:B------:R-:W-:Y:S01]  /*3c80*/  FMUL R32, R36, -6 ;  /* 0xc0c0000024207820 */ /* 0x000fe20000400000 */
[----:B------:R-:W-:-:S02]  /*3c90*/  IADD3 R28, PT, PT, R39, -R28, RZ ;  /* 0x8000001c271c7210 */ /* 0x000fc40007ffe0ff */
[----:B------:R-:W-:Y:S02]  /*3ca0*/  FSETP.NEU.AND P2, PT, R26, 1, PT ;  /* 0x3f8000001a00780b */ /* 0x000fe40003f4d000 */
[----:B------:R-:W-:Y:S02]  /*3cb0*/  FSETP.NEU.AND P0, PT, R22, 1, PT ;  /* 0x3f8000001600780b */ /* 0x000fe40003f0d000 */
[----:B------:R-:W-:Y:S01]  /*3cc0*/  FSETP.NEU.AND P5, PT, R21, 1, PT ;  /* 0x3f8000001500780b */ /* 0x000fe20003fad000 */
[----:B------:R-:W-:Y:S01]  /*3cd0*/  IMAD.MOV.U32 R21, RZ, RZ, RZ ;  /* 0x000000ffff157224 */ /* 0x000fe200078e00ff */
[----:B------:R-:W-:Y:S02]  /*3ce0*/  LEA R22, R28, 0xc0, 0x5 ;  /* 0x000000c01c167811 */ /* 0x000fe400078e28ff */
[----:B------:R-:W-:Y:S02]  /*3cf0*/  FSEL R23, R23, -6, P2 ;  /* 0xc0c0000017177808 */ /* 0x000fe40001000000 */
[----:B------:R-:W-:-:S02]  /*3d00*/  FSEL R30, R27, -6, P1 ;  /* 0xc0c000001b1e7808 */ /* 0x000fc40000800000 */
[----:B------:R-:W-:Y:S02]  /*3d10*/  FSEL R31, R31, -6, P0 ;  /* 0xc0c000001f1f7808 */ /* 0x000fe40000000000 */
[----:B------:R-:W-:-:S07]  /*3d20*/  FSEL R32, R32, -6, P5 ;  /* 0xc0c0000020207808 */ /* 0x000fce0002800000 */
.L_x_74:
[----:B---3--:R-:W0:Y:S02]  /*3d30*/  LDC.64 R26, c[0x4][0x8] ;  /* 0x01000200ff1a7b82 */ /* 0x008e240000000a00 */
[----:B0-----:R-:W-:-:S06]  /*3d40*/  IMAD.WIDE.U32 R26, R21, 0x4, R26 ;  /* 0x00000004151a7825 */ /* 0x001fcc00078e001a */
[----:B------:R-:W3:Y:S01]  /*3d50*/  LDG.E.CONSTANT R27, desc[UR4][R26.64] ;  /* 0x000000041a1b7981 */ /* 0x000ee2000c1e9900 */
[----:B------:R-:W-:Y:S01]  /*3d60*/  BSSY.RECONVERGENT B2, `(.L_x_47) ;  /* 0x0000044000027945 */ /* 0x000fe20003800200 */
[----:B---3--:R-:W-:-:S04]  /*3d70*/  FADD R33, R20, -R27 ;  /* 0x8000001b14217221 */ /* 0x008fc80000000000 */
[C---:B------:R-:W-:Y:S01]  /*3d80*/  FMUL R28, R33.reuse, 0.63661974668502807617 ;  /* 0x3f22f983211c7820 */ /* 0x040fe20000400000 */
[C---:B------:R-:W-:Y:S02]  /*3d90*/  FSETP.GE.AND P0, PT, |R33|.reuse, 105615, PT ;  /* 0x47ce47802100780b */ /* 0x040fe40003f06200 */
[----:B------:R-:W-:Y:S02]  /*3da0*/  SHF.R.U32.HI R34, RZ, 0x17, R33 ;  /* 0x00000017ff227819 */ /* 0x000fe40000011621 */
[C---:B------:R-:W-:Y:S01]  /*3db0*/  FSETP.EQ.OR P1, PT, |R33|.reuse, +INF , !P0 ;  /* 0x7f8000002100780b */ /* 0x040fe20004722600 */
[----:B------:R-:W0:Y:S01]  /*3dc0*/  F2I.NTZ R28, R28 ;  /* 0x0000001c001c7305 */ /* 0x000e220000203100 */
[----:B------:R-:W-:Y:S02]  /*3dd0*/  LOP3.LUT R35, R34, 0xe0, RZ, 0xc0, !PT ;  /* 0x000000e022237812 */ /* 0x000fe400078ec0ff */
[----:B------:R-:W-:Y:S02]  /*3de0*/  SHF.L.U32 R36, R33, 0x8, RZ ;  /* 0x0000000821247819 */ /* 0x000fe400000006ff */
[----:B------:R-:W-:-:S02]  /*3df0*/  IADD3 R38, PT, PT, R35, -0x80, RZ ;  /* 0xffffff8023267810 */ /* 0x000fc40007ffe0ff */
[----:B------:R-:W-:Y:S02]  /*3e00*/  LOP3.LUT R34, R34, 0x1f, RZ, 0xc0, !PT ;  /* 0x0000001f22227812 */ /* 0x000fe400078ec0ff */
[----:B------:R-:W-:Y:S02]  /*3e10*/  SHF.R.U32.HI R38, RZ, 0x5, R38 ;  /* 0x00000005ff267819 */ /* 0x000fe40000011626 */
[----:B------:R-:W-:Y:S02]  /*3e20*/  LOP3.LUT R36, R36, 0x80000000, RZ, 0xfc, !PT ;  /* 0x8000000024247812 */ /* 0x000fe400078efcff */
[----:B------:R-:W-:Y:S01]  /*3e30*/  IADD3 R37, PT, PT, -R34, 0x20, RZ ;  /* 0x0000002022257810 */ /* 0x000fe20007ffe1ff */
[----:B------:R-:W-:Y:S01]  /*3e40*/  IMAD R38, R38, -0x4, R1 ;  /* 0xfffffffc26267824 */ /* 0x000fe200078e0201 */
[----:B0-----:R-:W-:Y:S02]  /*3e50*/  I2FP.F32.S32 R44, R28 ;  /* 0x0000001c002c7245 */ /* 0x001fe40000201400 */
[----:B------:R-:W-:-:S03]  /*3e60*/  SEL R35, R28, RZ, !P0 ;  /* 0x000000ff1c237207 */ /* 0x000fc60004000000 */
[C---:B------:R-:W-:Y:S02]  /*3e70*/  FFMA R29, R44.reuse, -1.5707962512969970703, R33 ;  /* 0xbfc90fda2c1d7823 */ /* 0x040fe40000000021 */
[----:B------:R-:W-:Y:S02]  /*3e80*/  IMAD.MOV.U32 R41, RZ, RZ, R35 ;  /* 0x000000ffff297224 */ /* 0x000fe400078e0023 */
[----:B------:R-:W-:-:S04]  /*3e90*/  FFMA R29, R44, -7.5497894158615963534e-08, R29 ;  /* 0xb3a221682c1d7823 */ /* 0x000fc8000000001d */
[----:B------:R-:W-:Y:S01]  /*3ea0*/  FFMA R44, R44, -5.3903029534742383927e-15, R29 ;  /* 0xa7c234c52c2c7823 */ /* 0x000fe2000000001d */
[----:B------:R-:W-:-:S05]  /*3eb0*/  @P0 FMUL R44, RZ, R33 ;  /* 0x00000021ff2c0220 */ /* 0x000fca0000400000 */
[----:B------:R-:W-:Y:S01]  /*3ec0*/  MOV R39, R44 ;  /* 0x0000002c00277202 */ /* 0x000fe20000000f00 */
[----:B------:R-:W-:Y:S06]  /*3ed0*/  @P1 BRA `(.L_x_48) ;  /* 0x0000000000b01947 */ /* 0x000fec0003800000 */
[----:B------:R-:W-:Y:S01]  /*3ee0*/  HFMA2 R42, -RZ, RZ, 0, 0 ;  /* 0x00000000ff2a7431 */ /* 0x000fe200000001ff */
[----:B------:R-:W-:Y:S01]  /*3ef0*/  BSSY.RECONVERGENT B3, `(.L_x_49) ;  /* 0x000000e000037945 */ /* 0x000fe20003800200 */
[----:B------:R-:W-:Y:S01]  /*3f00*/  IMAD.MOV.U32 R45, RZ, RZ, RZ ;  /* 0x000000ffff2d7224 */ /* 0x000fe200078e00ff */
[----:B------:R-:W-:-:S07]  /*3f10*/  MOV R41, RZ ;  /* 0x000000ff00297202 */ /* 0x000fce0000000f00 */
.L_x_50:
[----:B0-----:R-:W0:Y:S02]  /*3f20*/  LDC.64 R26, c[0x4][0x158] ;  /* 0x01005600ff1a7b82 */ /* 0x001e240000000a00 */
[----:B0-----:R-:W-:-:S05]  /*3f30*/  IMAD.WIDE.U32 R28, R41, 0x4, R26 ;  /* 0x00000004291c7825 */ /* 0x001fca00078e001a */
[----:B------:R-:W3:Y:S01]  /*3f40*/  LDG.E.CONSTANT R27, desc[UR4][R28.64] ;  /* 0x000000041c1b7981 */ /* 0x000ee2000c1e9900 */
[C---:B------:R-:W-:Y:S02]  /*3f50*/  LEA R40, R41.reuse, UR8, 0x2 ;  /* 0x0000000829287c11 */ /* 0x040fe4000f8e10ff */
[----:B------:R-:W-:-:S04]  /*3f60*/  IADD3 R41, PT, PT, R41, 0x1, RZ ;  /* 0x0000000129297810 */ /* 0x000fc80007ffe0ff */
[----:B------:R-:W-:Y:S01]  /*3f70*/  ISETP.NE.AND P0, PT, R41, 0x6, PT ;  /* 0x000000062900780c */ /* 0x000fe20003f05270 */
[----:B---3--:R-:W-:-:S03]  /*3f80*/  IMAD.WIDE.U32 R26, R27, R36, RZ ;  /* 0x000000241b1a7225 */ /* 0x008fc600078e00ff */
[----:B------:R-:W-:-:S05]  /*3f90*/  IADD3 R43, P2, PT, R26, R42, RZ ;  /* 0x0000002a1a2b7210 */ /* 0x000fca0007f5e0ff */
[----:B------:R0:W-:Y:S01]  /*3fa0*/  STL [R40], R43 ;  /* 0x0000002b28007387 */ /* 0x0001e20000100800 */
[----:B------:R-:W-:-:S03]  /*3fb0*/  IMAD.X R42, R27, 0x1, R45, P2 ;  /* 0x000000011b2a7824 */ /* 0x000fc600010e062d */
[----:B------:R-:W-:Y:S05]  /*3fc0*/  @P0 BRA `(.L_x_50) ;  /* 0xfffffffc00d40947 */ /* 0x000fea000383ffff */
[----:B------:R-:W-:Y:S05]  /*3fd0*/  BSYNC.RECONVERGENT B3 ;  /* 0x0000000000037941 */ /* 0x000fea0003800200 */
.L_x_49:
[----:B------:R-:W-:Y:S01]  /*3fe0*/  ISETP.NE.AND P0, PT, R34, RZ, PT ;  /* 0x000000ff2200720c */ /* 0x000fe20003f05270 */
[----:B------:R3:W-:Y:S04]  /*3ff0*/  STL [R1+0x18], R42 ;  /* 0x0000182a01007387 */ /* 0x0007e80000100800 */
[----:B------:R-:W4:Y:S04]  /*4000*/  LDL R41, [R38+0x18] ;  /* 0x0000180026297983 */ /* 0x000f280000100800 */
[----:B------:R-:W5:Y:S04]  /*4010*/  LDL R26, [R38+0x14] ;  /* 0x00001400261a7983 */ /* 0x000f680000100800 */
[----:B0-----:R-:W2:Y:S01]  /*4020*/  @P0 LDL R40, [R38+0x10] ;  /* 0x0000100026280983 */ /* 0x001ea20000100800 */
[----:B------:R-:W-:Y:S01]  /*4030*/  UMOV UR6, 0x54442d19 ;  /* 0x54442d1900067882 */ /* 0x000fe20000000000 */
[----:B------:R-:W-:Y:S01]  /*4040*/  UMOV UR7, 0x3bf921fb ;  /* 0x3bf921fb00077882 */ /* 0x000fe20000000000 */
[----:B----4-:R-:W-:-:S02]  /*4050*/  @P0 SHF.L.U32 R27, R41, R34, RZ ;  /* 0x00000022291b0219 */ /* 0x010fc400000006ff */
[-C--:B-----5:R-:W-:Y:S02]  /*4060*/  @P0 SHF.R.U32.HI R28, RZ, R37.reuse, R26 ;  /* 0x00000025ff1c0219 */ /* 0x0a0fe4000001161a */
[----:B------:R-:W-:Y:S02]  /*4070*/  @P0 SHF.L.U32 R29, R26, R34, RZ ;  /* 0x000000221a1d0219 */ /* 0x000fe400000006ff */
[----:B--2---:R-:W-:Y:S02]  /*4080*/  @P0 SHF.R.U32.HI R40, RZ, R37, R40 ;  /* 0x00000025ff280219 */ /* 0x004fe40000011628 */
[----:B------:R-:W-:Y:S02]  /*4090*/  @P0 IADD3 R41, PT, PT, R27, R28, RZ ;  /* 0x0000001c1b290210 */ /* 0x000fe40007ffe0ff */
[----:B------:R-:W-:Y:S02]  /*40a0*/  @P0 IADD3 R26, PT, PT, R29, R40, RZ ;  /* 0x000000281d1a0210 */ /* 0x000fe40007ffe0ff */
[----:B------:R-:W-:-:S02]  /*40b0*/  ISETP.GE.AND P0, PT, R33, RZ, PT ;  /* 0x000000ff2100720c */ /* 0x000fc40003f06270 */
[C-C-:B------:R-:W-:Y:S01]  /*40c0*/  SHF.L.W.U32.HI R40, R26.reuse, 0x2, R41.reuse ;  /* 0x000000021a287819 */ /* 0x140fe20000010e29 */
[----:B------:R-:W-:Y:S01]  /*40d0*/  IMAD.SHL.U32 R26, R26, 0x4, RZ ;  /* 0x000000041a1a7824 */ /* 0x000fe200078e00ff */
[----:B------:R-:W-:Y:S02]  /*40e0*/  SHF.R.U32.HI R41, RZ, 0x1e, R41 ;  /* 0x0000001eff297819 */ /* 0x000fe40000011629 */
[----:B------:R-:W-:Y:S02]  /*40f0*/  SHF.R.S32.HI R27, RZ, 0x1f, R40 ;  /* 0x0000001fff1b7819 */ /* 0x000fe40000011428 */
[----:B---3--:R-:W-:Y:S02]  /*4100*/  LOP3.LUT R42, R40, R33, RZ, 0x3c, !PT ;  /* 0x00000021282a7212 */ /* 0x008fe400078e3cff */
[C---:B------:R-:W-:Y:S02]  /*4110*/  LOP3.LUT R26, R27.reuse, R26, RZ, 0x3c, !PT ;  /* 0x0000001a1b1a7212 */ /* 0x040fe400078e3cff */
[----:B------:R-:W-:-:S02]  /*4120*/  LOP3.LUT R27, R27, R40, RZ, 0x3c, !PT ;  /* 0x000000281b1b7212 */ /* 0x000fc400078e3cff */
[----:B------:R-:W-:Y:S02]  /*4130*/  ISETP.GE.AND P2, PT, R42, RZ, PT ;  /* 0x000000ff2a00720c */ /* 0x000fe40003f46270 */
[----:B------:R-:W-:Y:S02]  /*4140*/  LEA.HI R41, R40, R41, RZ, 0x1 ;  /* 0x0000002928297211 */ /* 0x000fe400078f08ff */
[----:B------:R-:W0:Y:S02]  /*4150*/  I2F.F64.S64 R26, R26 ;  /* 0x0000001a001a7312 */ /* 0x000e240000301c00 */
[----:B------:R-:W-:Y:S01]  /*4160*/  @!P0 IADD3 R41, PT, PT, -R41, RZ, RZ ;  /* 0x000000ff29298210 */ /* 0x000fe20007ffe1ff */
[----:B0-----:R-:W-:-:S10]  /*4170*/  DMUL R28, R26, UR6 ;  /* 0x000000061a1c7c28 */ /* 0x001fd40008000000 */
[----:B------:R-:W0:Y:S02]  /*4180*/  F2F.F32.F64 R28, R28 ;  /* 0x0000001c001c7310 */ /* 0x000e240000301000 */
[----:B0-----:R-:W-:-:S07]  /*4190*/  FSEL R44, -R28, R28, !P2 ;  /* 0x0000001c1c2c7208 */ /* 0x001fce0005000100 */
.L_x_48:
[----:B------:R-:W-:Y:S05]  /*41a0*/  BSYNC.RECONVERGENT B2 ;  /* 0x0000000000027941 */ /* 0x000fea0003800200 */
.L_x_47:
[C---:B------:R-:W-:Y:S01]  /*41b0*/  LOP3.LUT R26, R41.reuse, 0x1, RZ, 0xc0, !PT ;  /* 0x00000001291a7812 */ /* 0x040fe200078ec0ff */
[----:B------:R-:W-:Y:S01]  /*41c0*/  FMUL R29, R44, R44 ;  /* 0x0000002c2c1d7220 */ /* 0x000fe20000400000 */
[----:B------:R-:W-:Y:S01]  /*41d0*/  IADD3 R45, PT, PT, R41, 0x1, RZ ;  /* 0x00000001292d7810 */ /* 0x000fe20007ffe0ff */
[----:B------:R-:W-:Y:S01]  /*41e0*/  HFMA2 R41, -RZ, RZ, 1.0078125, -8.98838043212890625e-05 ;  /* 0x3c0885e4ff297431 */ /* 0x000fe200000001ff */
[----:B------:R-:W-:Y:S01]  /*41f0*/  MOV R40, 0x37cbac00 ;  /* 0x37cbac0000287802 */ /* 0x000fe20000000f00 */
[----:B------:R-:W-:Y:S01]  /*4200*/  IMAD.MOV.U32 R28, RZ, RZ, 0x3bbb989d ;  /* 0x3bbb989dff1c7424 */ /* 0x000fe200078e00ff */
[----:B------:R-:W-:Y:S01]  /*4210*/  ISETP.NE.U32.AND P0, PT, R26, 0x1, PT ;  /* 0x000000011a00780c */ /* 0x000fe20003f05070 */
[----:B------:R-:W-:Y:S01]  /*4220*/  IMAD.MOV.U32 R42, RZ, RZ, 0x437c0000 ;  /* 0x437c0000ff2a7424 */ /* 0x000fe200078e00ff */
[----:B------:R-:W-:Y:S01]  /*4230*/  MOV R43, 0x3e2aaaa8 ;  /* 0x3e2aaaa8002b7802 */ /* 0x000fe20000000f00 */
[----:B------:R-:W-:Y:S01]  /*4240*/  FFMA R26, R29, R40, -0.0013887860113754868507 ;  /* 0xbab607ed1d1a7423 */ /* 0x000fe20000000028 */
[----:B------:R-:W-:Y:S01]  /*4250*/  FFMA.SAT R27, R23, R28, 0.5 ;  /* 0x3f000000171b7423 */ /* 0x000fe2000000201c */
[----:B------:R-:W-:Y:S01]  /*4260*/  LOP3.LUT P2, RZ, R45, 0x2, RZ, 0xc0, !PT ;  /* 0x000000022dff7812 */ /* 0x000fe2000784c0ff */
[----:B------:R-:W-:Y:S01]  /*4270*/  BSSY.RECONVERGENT B2, `(.L_x_51) ;  /* 0x0000057000027945 */ /* 0x000fe20003800200 */
[----:B------:R-:W-:Y:S01]  /*4280*/  FSEL R28, R41, 0.041666727513074874878, !P0 ;  /* 0x3d2aaabb291c7808 */ /* 0x000fe20004000000 */
[----:B------:R-:W-:Y:S01]  /*4290*/  FFMA.RM R27, R27, R42, 12582913 ;  /* 0x4b4000011b1b7423 */ /* 0x000fe2000000402a */
[----:B------:R-:W-:-:S02]  /*42a0*/  FSEL R26, R26, -0.00019574658654164522886, P0 ;  /* 0xb94d41531a1a7808 */ /* 0x000fc40000000000 */
[----:B------:R-:W-:-:S03]  /*42b0*/  FSEL R46, -R43, -0.4999999701976776123, !P0 ;  /* 0xbeffffff2b2e7808 */ /* 0x000fc60004000100 */
[----:B------:R-:W-:Y:S01]  /*42c0*/  FFMA R28, R29, R26, R28 ;  /* 0x0000001a1d1c7223 */ /* 0x000fe2000000001c */
[----:B------:R-:W-:Y:S01]  /*42d0*/  FSEL R26, R44, 1, !P0 ;  /* 0x3f8000002c1a7808 */ /* 0x000fe20004000000 */
[----:B------:R-:W-:Y:S02]  /*42e0*/  FADD R44, R27, -12583039 ;  /* 0xcb40007f1b2c7421 */ /* 0x000fe40000000000 */
[C---:B------:R-:W-:Y:S02]  /*42f0*/  FFMA R28, R29.reuse, R28, R46 ;  /* 0x0000001c1d1c7223 */ /* 0x040fe4000000002e */
[----:B------:R-:W-:Y:S01]  /*4300*/  FFMA R29, R29, R26, RZ ;  /* 0x0000001a1d1d7223 */ /* 0x000fe200000000ff */
[----:B------:R-:W-:-:S03]  /*4310*/  FFMA R44, R23, 1.4426950216293334961, -R44 ;  /* 0x3fb8aa3b172c7823 */ /* 0x000fc6000000082c */
[----:B------:R-:W-:Y:S01]  /*4320*/  FFMA R26, R29, R28, R26 ;  /* 0x0000001c1d1a7223 */ /* 0x000fe2000000001a */
[----:B------:R-:W-:Y:S01]  /*4330*/  FFMA R44, R23, 1.925963033500011079e-08, R44 ;  /* 0x32a57060172c7823 */ /* 0x000fe2000000002c */
[----:B------:R-:W-:Y:S01]  /*4340*/  SHF.L.U32 R28, R27, 0x17, RZ ;  /* 0x000000171b1c7819 */ /* 0x000fe200000006ff */
[----:B------:R-:W-:Y:S02]  /*4350*/  IMAD R27, R21, 0x4, R22 ;  /* 0x00000004151b7824 */ /* 0x000fe400078e0216 */
[----:B------:R-:W-:Y:S01]  /*4360*/  @P2 FADD R26, RZ, -R26 ;  /* 0x8000001aff1a2221 */ /* 0x000fe20000000000 */
[----:B------:R-:W0:Y:S03]  /*4370*/  MUFU.EX2 R29, R44 ;  /* 0x0000002c001d7308 */ /* 0x000e260000000800 */
[----:B------:R-:W-:-:S05]  /*4380*/  FADD R26, R26, 1 ;  /* 0x3f8000001a1a7421 */ /* 0x000fca0000000000 */
[----:B------:R-:W-:Y:S01]  /*4390*/  FSETP.NEU.AND P0, PT, R26, 1, PT ;  /* 0x3f8000001a00780b */ /* 0x000fe20003f0d000 */
[----:B0-----:R-:W-:Y:S01]  /*43a0*/  FMUL R28, R28, R29 ;  /* 0x0000001d1c1c7220 */ /* 0x001fe20000400000 */
[----:B------:R-:W-:-:S11]  /*43b0*/  HFMA2 R29, -RZ, RZ, 1.875, 0 ;  /* 0x3f800000ff1d7431 */ /* 0x000fd600000001ff */
[----:B------:R-:W-:Y:S05]  /*43c0*/  @!P0 BRA `(.L_x_52) ;  /* 0x0000000400048947 */ /* 0x000fea0003800000 */
[----:B------:R-:W-:-:S13]  /*43d0*/  FSETP.NAN.AND P0, PT, |R26|, |R26|, PT ;  /* 0x4000001a1a00720b */ /* 0x000fda0003f08200 */
[----:B------:R-:W-:Y:S01]  /*43e0*/  @P0 FADD R29, R26, 8 ;  /* 0x410000001a1d0421 */ /* 0x000fe20000000000 */
[----:B------:R-:W-:Y:S06]  /*43f0*/  @P0 BRA `(.L_x_52) ;  /* 0x0000000000f80947 */ /* 0x000fec0003800000 */
[C---:B------:R-:W-:Y:S01]  /*4400*/  FMUL R29, |R26|.reuse, 16777216 ;  /* 0x4b8000001a1d7820 */ /* 0x040fe20000400200 */
[----:B------:R-:W-:-:S04]  /*4410*/  FSETP.GEU.AND P0, PT, |R26|, 1.175494350822287508e-38, PT ;  /* 0x008000001a00780b */ /* 0x000fc80003f0e200 */
[----:B------:R-:W-:-:S04]  /*4420*/  FSEL R29, R29, |R26|, !P0 ;  /* 0x4000001a1d1d7208 */ /* 0x000fc80004000000 */
[----:B------:R-:W-:-:S04]  /*4430*/  IADD3 R44, PT, PT, R29, -0x3f3504f3, RZ ;  /* 0xc0cafb0d1d2c7810 */ /* 0x000fc80007ffe0ff */
[----:B------:R-:W-:-:S05]  /*4440*/  LOP3.LUT R46, R44, 0xff800000, RZ, 0xc0, !PT ;  /* 0xff8000002c2e7812 */ /* 0x000fca00078ec0ff */
[----:B------:R-:W-:Y:S01]  /*4450*/  IMAD.IADD R29, R29, 0x1, -R46 ;  /* 0x000000011d1d7824 */ /* 0x000fe200078e0a2e */
[----:B------:R-:W-:-:S03]  /*4460*/  I2FP.F32.S32 R46, R46 ;  /* 0x0000002e002e7245 */ /* 0x000fc60000201400 */
[C---:B------:R-:W-:Y:S01]  /*4470*/  FADD R44, R29.reuse, 1 ;  /* 0x3f8000001d2c7421 */ /* 0x040fe20000000000 */
[----:B------:R-:W-:-:S04]  /*4480*/  FADD R48, R29, -1 ;  /* 0xbf8000001d307421 */ /* 0x000fc80000000000 */
[----:B------:R-:W-:Y:S01]  /*4490*/  FADD R29, R48, R48 ;  /* 0x00000030301d7221 */ /* 0x000fe20000000000 */
[----:B------:R-:W0:Y:S03]  /*44a0*/  MUFU.RCP R44, R44 ;  /* 0x0000002c002c7308 */ /* 0x000e260000001000 */
[----:B0-----:R-:W-:-:S04]  /*44b0*/  FMUL R29, R44, R29 ;  /* 0x0000001d2c1d7220 */ /* 0x001fc80000400000 */
[----:B------:R-:W-:-:S04]  /*44c0*/  FADD R45, R48, -R29 ;  /* 0x8000001d302d7221 */ /* 0x000fc80000000000 */
[----:B------:R-:W-:-:S04]  /*44d0*/  FADD R45, R45, R45 ;  /* 0x0000002d2d2d7221 */ /* 0x000fc80000000000 */
[----:B------:R-:W-:Y:S01]  /*44e0*/  FFMA R47, R48, -R29, R45 ;  /* 0x8000001d302f7223 */ /* 0x000fe2000000002d */
[----:B------:R-:W-:Y:S02]  /*44f0*/  FSEL R45, RZ, -24, P0 ;  /* 0xc1c00000ff2d7808 */ /* 0x000fe40000000000 */
[----:B------:R-:W-:Y:S02]  /*4500*/  MOV R48, 0x3a2c32e4 ;  /* 0x3a2c32e400307802 */ /* 0x000fe40000000f00 */
[----:B------:R-:W-:Y:S01]  /*4510*/  FSETP.NEU.AND P0, PT, |R26|, +INF , PT ;  /* 0x7f8000001a00780b */ /* 0x000fe20003f0d200 */
[----:B------:R-:W-:Y:S01]  /*4520*/  FFMA R46, R46, 1.1920928955078125e-07, R45 ;  /* 0x340000002e2e7823 */ /* 0x000fe2000000002d */
[----:B------:R-:W-:Y:S01]  /*4530*/  FMUL R45, R44, R47 ;  /* 0x0000002f2c2d7220 */ /* 0x000fe20000400000 */
[C---:B------:R-:W-:Y:S01]  /*4540*/  FMUL R47, R29.reuse, R29 ;  /* 0x0000001d1d2f7220 */ /* 0x040fe20000400000 */
[----:B------:R-:W-:Y:S01]  /*4550*/  FSETP.NEU.AND P0, PT, R26, RZ, P0 ;  /* 0x000000ff1a00720b */ /* 0x000fe2000070d000 */
[----:B------:R-:W-:-:S02]  /*4560*/  FFMA R44, R29, 1.4426950216293334961, R46 ;  /* 0x3fb8aa3b1d2c7823 */ /* 0x000fc4000000002e */
[C---:B------:R-:W-:Y:S02]  /*4570*/  FFMA R48, R47.reuse, R48, 0.0032181653659790754318 ;  /* 0x3b52e7db2f307423 */ /* 0x040fe40000000030 */
[----:B------:R-:W-:Y:S02]  /*4580*/  FADD R46, R46, -R44 ;  /* 0x8000002c2e2e7221 */ /* 0x000fe40000000000 */
[----:B------:R-:W-:Y:S02]  /*4590*/  FFMA R48, R47, R48, 0.018033718690276145935 ;  /* 0x3c93bb732f307423 */ /* 0x000fe40000000030 */
[----:B------:R-:W-:Y:S02]  /*45a0*/  FFMA R46, R29, 1.4426950216293334961, R46 ;  /* 0x3fb8aa3b1d2e7823 */ /* 0x000fe4000000002e */
[----:B------:R-:W-:Y:S02]  /*45b0*/  FFMA R48, R47, R48, 0.12022458761930465698 ;  /* 0x3df6384f2f307423 */ /* 0x000fe40000000030 */
[----:B------:R-:W-:Y:S01]  /*45c0*/  FFMA R46, R45, 1.4426950216293334961, R46 ;  /* 0x3fb8aa3b2d2e7823 */ /* 0x000fe2000000002e */
[----:B------:R-:W-:Y:S01]  /*45d0*/  @!P0 FADD R26, R26, R26 ;  /* 0x0000001a1a1a8221 */ /* 0x000fe20000000000 */
[----:B------:R-:W-:-:S02]  /*45e0*/  FMUL R48, R47, R48 ;  /* 0x000000302f307220 */ /* 0x000fc40000400000 */
[----:B------:R-:W-:Y:S02]  /*45f0*/  FFMA R47, R29, 1.9251366722983220825e-08, R46 ;  /* 0x32a55e341d2f7823 */ /* 0x000fe4000000002e */
[----:B------:R-:W-:-:S04]  /*4600*/  FMUL R46, R48, 3 ;  /* 0x40400000302e7820 */ /* 0x000fc80000400000 */
[----:B------:R-:W-:Y:S01]  /*4610*/  FFMA R47, R45, R46, R47 ;  /* 0x0000002e2d2f7223 */ /* 0x000fe2000000002f */
[----:B------:R-:W-:-:S03]  /*4620*/  HFMA2 R45, -RZ, RZ, 0.64013671875, -15.109375 ;  /* 0x391fcb8eff2d7431 */ /* 0x000fc600000001ff */
        /* <DEDUP_REMOVED lines=8> */
[----:B------:R-:W-:Y:S01]  /*46b0*/  FFMA R47, R47, 8, R48 ;  /* 0x410000002f2f7823 */ /* 0x000fe20000000030 */
[----:B0-----:R-:W-:Y:S01]  /*46c0*/  FADD R44, R29, -R46 ;  /* 0x8000002e1d2c7221 */ /* 0x001fe20000000000 */
[----:B------:R-:W-:Y:S02]  /*46d0*/  FSETP.GT.AND P2, PT, R46, RZ, PT ;  /* 0x000000ff2e00720b */ /* 0x000fe40003f44000 */
[----:B------:R-:W0:Y:S01]  /*46e0*/  F2I.NTZ R46, R29 ;  /* 0x0000001d002e7305 */ /* 0x000e220000203100 */
[----:B------:R-:W-:-:S04]  /*46f0*/  FADD R44, R44, R47 ;  /* 0x0000002f2c2c7221 */ /* 0x000fc80000000000 */
[----:B------:R-:W-:-:S04]  /*4700*/  FFMA R45, R44, R45, 0.0013391353422775864601 ;  /* 0x3aaf85ed2c2d7423 */ /* 0x000fc8000000002d */
[----:B------:R-:W-:-:S04]  /*4710*/  FFMA R45, R44, R45, 0.0096188392490148544312 ;  /* 0x3c1d98562c2d7423 */ /* 0x000fc8000000002d */
[----:B------:R-:W-:-:S04]  /*4720*/  FFMA R45, R44, R45, 0.055503588169813156128 ;  /* 0x3d6357bb2c2d7423 */ /* 0x000fc8000000002d */
[----:B------:R-:W-:-:S04]  /*4730*/  FFMA R45, R44, R45, 0.24022644758224487305 ;  /* 0x3e75fdec2c2d7423 */ /* 0x000fc8000000002d */
[C---:B------:R-:W-:Y:S01]  /*4740*/  FFMA R47, R44.reuse, R45, 0.69314718246459960938 ;  /* 0x3f3172182c2f7423 */ /* 0x040fe2000000002d */
[----:B------:R-:W-:Y:S02]  /*4750*/  SEL R45, RZ, 0x83000000, P2 ;  /* 0x83000000ff2d7807 */ /* 0x000fe40001000000 */
[----:B------:R-:W-:Y:S01]  /*4760*/  FSETP.GEU.AND P2, PT, R29, RZ, PT ;  /* 0x000000ff1d00720b */ /* 0x000fe20003f4e000 */
[----:B------:R-:W-:Y:S01]  /*4770*/  FFMA R47, R44, R47, 1 ;  /* 0x3f8000002c2f7423 */ /* 0x000fe2000000002f */
[----:B0-----:R-:W-:Y:S01]  /*4780*/  LEA R46, R46, -R45, 0x17 ;  /* 0x8000002d2e2e7211 */ /* 0x001fe200078eb8ff */
[----:B------:R-:W-:Y:S01]  /*4790*/  VIADD R44, R45, 0x7f000000 ;  /* 0x7f0000002d2c7836 */ /* 0x000fe20000000000 */
[----:B------:R-:W-:-:S03]  /*47a0*/  FSEL R29, RZ, +INF , !P2 ;  /* 0x7f800000ff1d7808 */ /* 0x000fc60005000000 */
[----:B------:R-:W-:-:S04]  /*47b0*/  FMUL R47, R44, R47 ;  /* 0x0000002f2c2f7220 */ /* 0x000fc80000400000 */
[----:B------:R-:W-:Y:S01]  /*47c0*/  @!P3 FMUL R29, R46, R47 ;  /* 0x0000002f2e1db220 */ /* 0x000fe20000400000 */
[----:B------:R-:W-:-:S07]  /*47d0*/  @!P0 LOP3.LUT R29, R26, 0x7fffffff, RZ, 0xc0, !PT ;  /* 0x7fffffff1a1d8812 */ /* 0x000fce00078ec0ff */
.L_x_52:
[----:B------:R-:W-:Y:S05]  /*47e0*/  BSYNC.RECONVERGENT B2 ;  /* 0x0000000000027941 */ /* 0x000fea0003800200 */
.L_x_51:
[----:B------:R-:W-:Y:S01]  /*47f0*/  FMUL R29, R29, -14 ;  /* 0xc16000001d1d7820 */ /* 0x000fe20000400000 */
[----:B------:R-:W-:Y:S02]  /*4800*/  SHF.R.S32.HI R26, RZ, 0x1f, R10 ;  /* 0x0000001fff1a7819 */ /* 0x000fe4000001140a */
[----:B------:R-:W-:Y:S01]  /*4810*/  IADD3 R44, P0, PT, R10, R27, RZ ;  /* 0x0000001b0a2c7210 */ /* 0x000fe20007f1e0ff */
[----:B------:R-:W-:-:S03]  /*4820*/  FMUL R28, R29, R28 ;  /* 0x0000001c1d1c7220 */ /* 0x000fc60000400000 */
[----:B------:R-:W-:Y:S01]  /*4830*/  LEA.HI.X.SX32 R27, R27, R26, 0x1, P0 ;  /* 0x0000001a1b1b7211 */ /* 0x000fe200000f0eff */
[----:B--2---:R-:W-:Y:S01]  /*4840*/  FMUL R28, R28, R15 ;  /* 0x0000000f1c1c7220 */ /* 0x004fe20000400000 */
[----:B------:R-:W-:-:S03]  /*4850*/  LEA R26, P0, R44, R7, 0x2 ;  /* 0x000000072c1a7211 */ /* 0x000fc600078010ff */
[----:B-1----:R-:W-:Y:S01]  /*4860*/  FMUL R29, R28, R19 ;  /* 0x000000131c1d7220 */ /* 0x002fe20000400000 */
[----:B------:R-:W-:Y:S01]  /*4870*/  LEA.HI.X R27, R44, R8, R27, 0x2, P0 ;  /* 0x000000082c1b7211 */ /* 0x000fe200000f141b */
[----:B------:R-:W-:Y:S01]  /*4880*/  BSSY.RECONVERGENT B2, `(.L_x_53) ;  /* 0x0000031000027945 */ /* 0x000fe20003800200 */
[----:B------:R-:W-:-:S03]  /*4890*/  MOV R46, R35 ;  /* 0x00000023002e7202 */ /* 0x000fc60000000f00 */
[----:B------:R0:W-:Y:S01]  /*48a0*/  REDG.E.ADD.F32.FTZ.RN.STRONG.GPU desc[UR4][R26.64+0x100], R29 ;  /* 0x0001001d1a0079a6 */ /* 0x0001e2000c12f304 */
[----:B------:R-:W-:Y:S01]  /*48b0*/  IMAD.MOV.U32 R47, RZ, RZ, R39 ;  /* 0x000000ffff2f7224 */ /* 0x000fe200078e0027 */
[----:B------:R-:W-:Y:S06]  /*48c0*/  @P1 BRA `(.L_x_54) ;  /* 0x0000000000b01947 */ /* 0x000fec0003800000 */
[----:B------:R-:W-:Y:S01]  /*48d0*/  HFMA2 R48, -RZ, RZ, 0, 0 ;  /* 0x00000000ff307431 */ /* 0x000fe200000001ff */
[----:B------:R-:W-:Y:S01]  /*48e0*/  BSSY.RECONVERGENT B3, `(.L_x_55) ;  /* 0x000000e000037945 */ /* 0x000fe20003800200 */
[----:B------:R-:W-:Y:S01]  /*48f0*/  MOV R51, RZ ;  /* 0x000000ff00337202 */ /* 0x000fe20000000f00 */
[----:B------:R-:W-:-:S07]  /*4900*/  IMAD.MOV.U32 R47, RZ, RZ, RZ ;  /* 0x000000ffff2f7224 */ /* 0x000fce00078e00ff */
.L_x_56:
[----:B0-----:R-:W0:Y:S02]  /*4910*/  LDC.64 R28, c[0x4][0x158] ;  /* 0x01005600ff1c7b82 */ /* 0x001e240000000a00 */
[----:B0-----:R-:W-:-:S05]  /*4920*/  IMAD.WIDE.U32 R44, R47, 0x4, R28 ;  /* 0x000000042f2c7825 */ /* 0x001fca00078e001c */
[----:B------:R-:W2:Y:S02]  /*4930*/  LDG.E.CONSTANT R29, desc[UR4][R44.64] ;  /* 0x000000042c1d7981 */ /* 0x000ea4000c1e9900 */
[----:B--2---:R-:W-:-:S03]  /*4940*/  IMAD.WIDE.U32 R28, R29, R36, RZ ;  /* 0x000000241d1c7225 */ /* 0x004fc600078e00ff */
[----:B------:R-:W-:Y:S02]  /*4950*/  IADD3 R49, P2, PT, R28, R48, RZ ;  /* 0x000000301c317210 */ /* 0x000fe40007f5e0ff */
[C---:B------:R-:W-:Y:S02]  /*4960*/  LEA R28, R47.reuse, UR8, 0x2 ;  /* 0x000000082f1c7c11 */ /* 0x040fe4000f8e10ff */
[----:B------:R-:W-:Y:S02]  /*4970*/  IADD3 R47, PT, PT, R47, 0x1, RZ ;  /* 0x000000012f2f7810 */ /* 0x000fe40007ffe0ff */
[----:B------:R-:W-:Y:S01]  /*4980*/  IADD3.X R48, PT, PT, R29, R51, RZ, P2, !PT ;  /* 0x000000331d307210 */ /* 0x000fe200017fe4ff */
[----:B------:R1:W-:Y:S01]  /*4990*/  STL [R28], R49 ;  /* 0x000000311c007387 */ /* 0x0003e20000100800 */
[----:B------:R-:W-:-:S13]  /*49a0*/  ISETP.NE.AND P0, PT, R47, 0x6, PT ;  /* 0x000000062f00780c */ /* 0x000fda0003f05270 */
[----:B-1----:R-:W-:Y:S05]  /*49b0*/  @P0 BRA `(.L_x_56) ;  /* 0xfffffffc00d40947 */ /* 0x002fea000383ffff */
[----:B------:R-:W-:Y:S05]  /*49c0*/  BSYNC.RECONVERGENT B3 ;  /* 0x0000000000037941 */ /* 0x000fea0003800200 */
.L_x_55:
[----:B------:R-:W-:Y:S01]  /*49d0*/  ISETP.NE.AND P0, PT, R34, RZ, PT ;  /* 0x000000ff2200720c */ /* 0x000fe20003f05270 */
[----:B------:R0:W-:Y:S04]  /*49e0*/  STL [R1+0x18], R48 ;  /* 0x0000183001007387 */ /* 0x0001e80000100800 */
[----:B------:R-:W2:Y:S04]  /*49f0*/  LDL R47, [R38+0x18] ;  /* 0x00001800262f7983 */ /* 0x000ea80000100800 */
[----:B------:R-:W3:Y:S04]  /*4a00*/  LDL R28, [R38+0x14] ;  /* 0x00001400261c7983 */ /* 0x000ee80000100800 */
[----:B------:R-:W4:Y:S01]  /*4a10*/  @P0 LDL R46, [R38+0x10] ;  /* 0x00001000262e0983 */ /* 0x000f220000100800 */
[----:B------:R-:W-:Y:S01]  /*4a20*/  UMOV UR6, 0x54442d19 ;  /* 0x54442d1900067882 */ /* 0x000fe20000000000 */
[----:B------:R-:W-:Y:S01]  /*4a30*/  UMOV UR7, 0x3bf921fb ;  /* 0x3bf921fb00077882 */ /* 0x000fe20000000000 */
[----:B------:R-:W-:-:S02]  /*4a40*/  ISETP.GE.AND P2, PT, R33, RZ, PT ;  /* 0x000000ff2100720c */ /* 0x000fc40003f46270 */
[-C--:B--2---:R-:W-:Y:S02]  /*4a50*/  @P0 SHF.L.U32 R29, R47, R34.reuse, RZ ;  /* 0x000000222f1d0219 */ /* 0x084fe400000006ff */
[-C--:B---3--:R-:W-:Y:S02]  /*4a60*/  @P0 SHF.R.U32.HI R44, RZ, R37.reuse, R28 ;  /* 0x00000025ff2c0219 */ /* 0x088fe4000001161c */
[----:B------:R-:W-:Y:S02]  /*4a70*/  @P0 SHF.L.U32 R45, R28, R34, RZ ;  /* 0x000000221c2d0219 */ /* 0x000fe400000006ff */
[----:B----4-:R-:W-:Y:S01]  /*4a80*/  @P0 SHF.R.U32.HI R46, RZ, R37, R46 ;  /* 0x00000025ff2e0219 */ /* 0x010fe2000001162e */
[----:B------:R-:W-:-:S03]  /*4a90*/  @P0 IMAD.IADD R47, R29, 0x1, R44 ;  /* 0x000000011d2f0824 */ /* 0x000fc600078e022c */
[----:B------:R-:W-:-:S04]  /*4aa0*/  @P0 IADD3 R28, PT, PT, R45, R46, RZ ;  /* 0x0000002e2d1c0210 */ /* 0x000fc80007ffe0ff */
[C-C-:B------:R-:W-:Y:S02]  /*4ab0*/  SHF.L.W.U32.HI R46, R28.reuse, 0x2, R47.reuse ;  /* 0x000000021c2e7819 */ /* 0x140fe40000010e2f */
[----:B------:R-:W-:Y:S02]  /*4ac0*/  SHF.L.U32 R28, R28, 0x2, RZ ;  /* 0x000000021c1c7819 */ /* 0x000fe400000006ff */
[----:B------:R-:W-:Y:S02]  /*4ad0*/  SHF.R.S32.HI R29, RZ, 0x1f, R46 ;  /* 0x0000001fff1d7819 */ /* 0x000fe4000001142e */
[----:B------:R-:W-:Y:S02]  /*4ae0*/  SHF.R.U32.HI R47, RZ, 0x1e, R47 ;  /* 0x0000001eff2f7819 */ /* 0x000fe4000001162f */
[C---:B------:R-:W-:Y:S02]  /*4af0*/  LOP3.LUT R28, R29.reuse, R28, RZ, 0x3c, !PT ;  /* 0x0000001c1d1c7212 */ /* 0x040fe400078e3cff */
[----:B------:R-:W-:-:S02]  /*4b00*/  LOP3.LUT R29, R29, R46, RZ, 0x3c, !PT ;  /* 0x0000002e1d1d7212 */ /* 0x000fc400078e3cff */
[C---:B0-----:R-:W-:Y:S02]  /*4b10*/  LOP3.LUT R48, R46.reuse, R33, RZ, 0x3c, !PT ;  /* 0x000000212e307212 */ /* 0x041fe400078e3cff */
[----:B------:R-:W-:Y:S02]  /*4b20*/  LEA.HI R46, R46, R47, RZ, 0x1 ;  /* 0x0000002f2e2e7211 */ /* 0x000fe400078f08ff */
[----:B------:R-:W0:Y:S01]  /*4b30*/  I2F.F64.S64 R28, R28 ;  /* 0x0000001c001c7312 */ /* 0x000e220000301c00 */
[----:B------:R-:W-:Y:S02]  /*4b40*/  ISETP.GE.AND P0, PT, R48, RZ, PT ;  /* 0x000000ff3000720c */ /* 0x000fe40003f06270 */
[----:B------:R-:W-:Y:S01]  /*4b50*/  @!P2 IMAD.MOV R46, RZ, RZ, -R46 ;  /* 0x000000ffff2ea224 */ /* 0x000fe200078e0a2e */
[----:B0-----:R-:W-:-:S10]  /*4b60*/  DMUL R44, R28, UR6 ;  /* 0x000000061c2c7c28 */ /* 0x001fd40008000000 */
[----:B------:R-:W0:Y:S02]  /*4b70*/  F2F.F32.F64 R44, R44 ;  /* 0x0000002c002c7310 */ /* 0x000e240000301000 */
[----:B0-----:R-:W-:-:S07]  /*4b80*/  FSEL R47, -R44, R44, !P0 ;  /* 0x0000002c2c2f7208 */ /* 0x001fce0004000100 */
.L_x_54:
[----:B------:R-:W-:Y:S05]  /*4b90*/  BSYNC.RECONVERGENT B2 ;  /* 0x0000000000027941 */ /* 0x000fea0003800200 */
.L_x_53:
[----:B0-----:R-:W-:Y:S01]  /*4ba0*/  FMUL R29, R47, R47 ;  /* 0x0000002f2f1d7220 */ /* 0x001fe20000400000 */
[C---:B------:R-:W-:Y:S01]  /*4bb0*/  LOP3.LUT R44, R46.reuse, 0x1, RZ, 0xc0, !PT ;  /* 0x000000012e2c7812 */ /* 0x040fe200078ec0ff */
[----:B------:R-:W-:Y:S01]  /*4bc0*/  BSSY.RECONVERGENT B2, `(.L_x_57) ;  /* 0x0000055000027945 */ /* 0x000fe20003800200 */
[----:B------:R-:W-:Y:S01]  /*4bd0*/  IADD3 R45, PT, PT, R46, 0x1, RZ ;  /* 0x000000012e2d7810 */ /* 0x000fe20007ffe0ff */
[----:B------:R-:W-:Y:S01]  /*4be0*/  FFMA R28, R29, R40, -0.0013887860113754868507 ;  /* 0xbab607ed1d1c7423 */ /* 0x000fe20000000028 */
[----:B------:R-:W-:Y:S02]  /*4bf0*/  ISETP.NE.U32.AND P0, PT, R44, 0x1, PT ;  /* 0x000000012c00780c */ /* 0x000fe40003f05070 */
[----:B------:R-:W-:Y:S02]  /*4c00*/  LOP3.LUT P2, RZ, R45, 0x2, RZ, 0xc0, !PT ;  /* 0x000000022dff7812 */ /* 0x000fe4000784c0ff */
[----:B------:R-:W-:Y:S02]  /*4c10*/  FSEL R44, R28, -0.00019574658654164522886, P0 ;  /* 0xb94d41531c2c7808 */ /* 0x000fe40000000000 */
[----:B------:R-:W-:-:S02]  /*4c20*/  FSEL R46, R41, 0.041666727513074874878, !P0 ;  /* 0x3d2aaabb292e7808 */ /* 0x000fc40004000000 */
[----:B------:R-:W-:Y:S02]  /*4c30*/  FSEL R28, R47, 1, !P0 ;  /* 0x3f8000002f1c7808 */ /* 0x000fe40004000000 */
[----:B------:R-:W-:Y:S01]  /*4c40*/  FSEL R47, -R43, -0.4999999701976776123, !P0 ;  /* 0xbeffffff2b2f7808 */ /* 0x000fe20004000100 */
[C---:B------:R-:W-:Y:S02]  /*4c50*/  FFMA R44, R29.reuse, R44, R46 ;  /* 0x0000002c1d2c7223 */ /* 0x040fe4000000002e */
[C---:B------:R-:W-:Y:S02]  /*4c60*/  FFMA R45, R29.reuse, R28, RZ ;  /* 0x0000001c1d2d7223 */ /* 0x040fe400000000ff */
[----:B------:R-:W-:Y:S01]  /*4c70*/  FFMA R44, R29, R44, R47 ;  /* 0x0000002c1d2c7223 */ /* 0x000fe2000000002f */
[----:B------:R-:W-:-:S03]  /*4c80*/  MOV R29, 0x3f800000 ;  /* 0x3f800000001d7802 */ /* 0x000fc60000000f00 */
[----:B------:R-:W-:-:S04]  /*4c90*/  FFMA R28, R45, R44, R28 ;  /* 0x0000002c2d1c7223 */ /* 0x000fc8000000001c */
[----:B------:R-:W-:-:S04]  /*4ca0*/  @P2 FADD R28, RZ, -R28 ;  /* 0x8000001cff1c2221 */ /* 0x000fc80000000000 */
[----:B------:R-:W-:-:S05]  /*4cb0*/  FADD R28, R28, 1 ;  /* 0x3f8000001c1c7421 */ /* 0x000fca0000000000 */
[----:B------:R-:W-:-:S13]  /*4cc0*/  FSETP.NEU.AND P0, PT, R28, 1, PT ;  /* 0x3f8000001c00780b */ /* 0x000fda0003f0d000 */
[----:B------:R-:W-:Y:S05]  /*4cd0*/  @!P0 BRA `(.L_x_58) ;  /* 0x00000004000c8947 */ /* 0x000fea0003800000 */
[----:B------:R-:W-:-:S13]  /*4ce0*/  FSETP.NAN.AND P0, PT, |R28|, |R28|, PT ;  /* 0x4000001c1c00720b */ /* 0x000fda0003f08200 */
[----:B------:R-:W-:Y:S05]  /*4cf0*/  @P0 BRA `(.L_x_59) ;  /* 0x0000000400000947 */ /* 0x000fea0003800000 */
[C---:B------:R-:W-:Y:S01]  /*4d00*/  FMUL R29, |R28|.reuse, 16777216 ;  /* 0x4b8000001c1d7820 */ /* 0x040fe20000400200 */
[C---:B------:R-:W-:Y:S02]  /*4d10*/  FSETP.GEU.AND P0, PT, |R28|.reuse, 1.175494350822287508e-38, PT ;  /* 0x008000001c00780b */ /* 0x040fe40003f0e200 */
[----:B------:R-:W-:Y:S02]  /*4d20*/  FSETP.NEU.AND P4, PT, R28, RZ, PT ;  /* 0x000000ff1c00720b */ /* 0x000fe40003f8d000 */
[----:B------:R-:W-:-:S05]  /*4d30*/  FSEL R29, R29, |R28|, !P0 ;  /* 0x4000001c1d1d7208 */ /* 0x000fca0004000000 */
[----:B------:R-:W-:-:S05]  /*4d40*/  VIADD R44, R29, 0xc0cafb0d ;  /* 0xc0cafb0d1d2c7836 */ /* 0x000fca0000000000 */
[----:B------:R-:W-:-:S04]  /*4d50*/  LOP3.LUT R46, R44, 0xff800000, RZ, 0xc0, !PT ;  /* 0xff8000002c2e7812 */ /* 0x000fc800078ec0ff */
[-C--:B------:R-:W-:Y:S02]  /*4d60*/  IADD3 R29, PT, PT, R29, -R46.reuse, RZ ;  /* 0x8000002e1d1d7210 */ /* 0x080fe40007ffe0ff */
        /* <DEDUP_REMOVED lines=9> */
[----:B------:R-:W-:Y:S01]  /*4e00*/  FSEL R45, RZ, -24, P0 ;  /* 0xc1c00000ff2d7808 */ /* 0x000fe20000000000 */
[----:B------:R-:W-:-:S04]  /*4e10*/  HFMA2 R48, -RZ, RZ, 0.771484375, 0.21533203125 ;  /* 0x3a2c32e4ff307431 */ /* 0x000fc800000001ff */
[----:B------:R-:W-:Y:S01]  /*4e20*/  FFMA R46, R46, 1.1920928955078125e-07, R45 ;  /* 0x340000002e2e7823 */ /* 0x000fe2000000002d */
[----:B------:R-:W-:Y:S01]  /*4e30*/  FMUL R45, R44, R47 ;  /* 0x0000002f2c2d7220 */ /* 0x000fe20000400000 */
[C---:B------:R-:W-:Y:S02]  /*4e40*/  FMUL R47, R29.reuse, R29 ;  /* 0x0000001d1d2f7220 */ /* 0x040fe40000400000 */
[----:B------:R-:W-:Y:S02]  /*4e50*/  FFMA R44, R29, 1.4426950216293334961, R46 ;  /* 0x3fb8aa3b1d2c7823 */ /* 0x000fe4000000002e */
[C---:B------:R-:W-:Y:S02]  /*4e60*/  FFMA R48, R47.reuse, R48, 0.0032181653659790754318 ;  /* 0x3b52e7db2f307423 */ /* 0x040fe40000000030 */
[----:B------:R-:W-:Y:S02]  /*4e70*/  FADD R46, R46, -R44 ;  /* 0x8000002c2e2e7221 */ /* 0x000fe40000000000 */
[----:B------:R-:W-:-:S02]  /*4e80*/  FFMA R48, R47, R48, 0.018033718690276145935 ;  /* 0x3c93bb732f307423 */ /* 0x000fc40000000030 */
[----:B------:R-:W-:Y:S02]  /*4e90*/  FFMA R46, R29, 1.4426950216293334961, R46 ;  /* 0x3fb8aa3b1d2e7823 */ /* 0x000fe4000000002e */
[----:B------:R-:W-:Y:S02]  /*4ea0*/  FFMA R48, R47, R48, 0.12022458761930465698 ;  /* 0x3df6384f2f307423 */ /* 0x000fe40000000030 */
[----:B------:R-:W-:Y:S02]  /*4eb0*/  FFMA R46, R45, 1.4426950216293334961, R46 ;  /* 0x3fb8aa3b2d2e7823 */ /* 0x000fe4000000002e */
[----:B------:R-:W-:Y:S02]  /*4ec0*/  FMUL R48, R47, R48 ;  /* 0x000000302f307220 */ /* 0x000fe40000400000 */
[----:B------:R-:W-:Y:S02]  /*4ed0*/  FFMA R47, R29, 1.9251366722983220825e-08, R46 ;  /* 0x32a55e341d2f7823 */ /* 0x000fe4000000002e */
[----:B------:R-:W-:-:S04]  /*4ee0*/  FMUL R46, R48, 3 ;  /* 0x40400000302e7820 */ /* 0x000fc80000400000 */
[----:B------:R-:W-:Y:S01]  /*4ef0*/  FFMA R47, R45, R46, R47 ;  /* 0x0000002e2d2f7223 */ /* 0x000fe2000000002f */
[----:B------:R-:W-:-:S03]  /*4f00*/  IMAD.MOV.U32 R45, RZ, RZ, 0x391fcb8e ;  /* 0x391fcb8eff2d7424 */ /* 0x000fc600078e00ff */
[----:B------:R-:W-:-:S04]  /*4f10*/  FFMA R47, R29, R48, R47 ;  /* 0x000000301d2f7223 */ /* 0x000fc8000000002f */
[----:B------:R-:W-:-:S04]  /*4f20*/  FADD R48, R44, R47 ;  /* 0x0000002f2c307221 */ /* 0x000fc80000000000 */
[----:B------:R-:W-:Y:S01]  /*4f30*/  FMUL R29, R48, 8 ;  /* 0x41000000301d7820 */ /* 0x000fe20000400000 */
[----:B------:R-:W-:-:S03]  /*4f40*/  FADD R44, -R44, R48 ;  /* 0x000000302c2c7221 */ /* 0x000fc60000000100 */
[----:B------:R-:W0:Y:S01]  /*4f50*/  FRND R46, R29 ;  /* 0x0000001d002e7307 */ /* 0x000e220000201000 */
[----:B------:R-:W-:Y:S01]  /*4f60*/  FADD R47, R47, -R44 ;  /* 0x8000002c2f2f7221 */ /* 0x000fe20000000000 */
[----:B------:R-:W-:Y:S01]  /*4f70*/  FFMA R48, R48, 8, -R29 ;  /* 0x4100000030307823 */ /* 0x000fe2000000081d */
[C---:B------:R-:W-:Y:S02]  /*4f80*/  FSETP.GT.AND P2, PT, |R29|.reuse, 152, PT ;  /* 0x431800001d00780b */ /* 0x040fe40003f44200 */
[----:B------:R-:W-:Y:S01]  /*4f90*/  FSETP.GEU.AND P3, PT, R29, RZ, PT ;  /* 0x000000ff1d00720b */ /* 0x000fe20003f6e000 */
[----:B------:R-:W-:Y:S02]  /*4fa0*/  FFMA R47, R47, 8, R48 ;  /* 0x410000002f2f7823 */ /* 0x000fe40000000030 */
[----:B------:R1:W2:Y:S01]  /*4fb0*/  F2I.NTZ R48, R29 ;  /* 0x0000001d00307305 */ /* 0x0002a20000203100 */
[----:B0-----:R-:W-:Y:S01]  /*4fc0*/  FADD R44, R29, -R46 ;  /* 0x8000002e1d2c7221 */ /* 0x001fe20000000000 */
[----:B------:R-:W-:-:S02]  /*4fd0*/  FSETP.GT.AND P0, PT, R46, RZ, PT ;  /* 0x000000ff2e00720b */ /* 0x000fc40003f04000 */
[----:B-1----:R-:W-:Y:S01]  /*4fe0*/  FSEL R29, RZ, +INF , !P3 ;  /* 0x7f800000ff1d7808 */ /* 0x002fe20005800000 */
[----:B------:R-:W-:-:S04]  /*4ff0*/  FADD R44, R44, R47 ;  /* 0x0000002f2c2c7221 */ /* 0x000fc80000000000 */
[----:B------:R-:W-:-:S04]  /*5000*/  FFMA R45, R44, R45, 0.0013391353422775864601 ;  /* 0x3aaf85ed2c2d7423 */ /* 0x000fc8000000002d */
[----:B------:R-:W-:-:S04]  /*5010*/  FFMA R45, R44, R45, 0.0096188392490148544312 ;  /* 0x3c1d98562c2d7423 */ /* 0x000fc8000000002d */
[----:B------:R-:W-:-:S04]  /*5020*/  FFMA R45, R44, R45, 0.055503588169813156128 ;  /* 0x3d6357bb2c2d7423 */ /* 0x000fc8000000002d */
[----:B------:R-:W-:Y:S01]  /*5030*/  FFMA R47, R44, R45, 0.24022644758224487305 ;  /* 0x3e75fdec2c2f7423 */ /* 0x000fe2000000002d */
[----:B------:R-:W-:Y:S02]  /*5040*/  SEL R45, RZ, 0x83000000, P0 ;  /* 0x83000000ff2d7807 */ /* 0x000fe40000000000 */
[----:B------:R-:W-:Y:S01]  /*5050*/  FSETP.NEU.AND P0, PT, |R28|, +INF , PT ;  /* 0x7f8000001c00780b */ /* 0x000fe20003f0d200 */
[----:B------:R-:W-:Y:S01]  /*5060*/  FFMA R47, R44, R47, 0.69314718246459960938 ;  /* 0x3f3172182c2f7423 */ /* 0x000fe2000000002f */
[----:B--2---:R-:W-:Y:S02]  /*5070*/  LEA R48, R48, -R45, 0x17 ;  /* 0x8000002d30307211 */ /* 0x004fe400078eb8ff */
[----:B------:R-:W-:Y:S01]  /*5080*/  IADD3 R45, PT, PT, R45, 0x7f000000, RZ ;  /* 0x7f0000002d2d7810 */ /* 0x000fe20007ffe0ff */
[----:B------:R-:W-:-:S04]  /*5090*/  FFMA R44, R44, R47, 1 ;  /* 0x3f8000002c2c7423 */ /* 0x000fc8000000002f */
[----:B------:R-:W-:-:S04]  /*50a0*/  FMUL R45, R45, R44 ;  /* 0x0000002c2d2d7220 */ /* 0x000fc80000400000 */
[----:B------:R-:W-:Y:S01]  /*50b0*/  @!P2 FMUL R29, R48, R45 ;  /* 0x0000002d301da220 */ /* 0x000fe20000400000 */
[----:B------:R-:W-:Y:S06]  /*50c0*/  @P0 BRA P4, `(.L_x_58) ;  /* 0x0000000000100947 */ /* 0x000fec0002000000 */
[----:B------:R-:W-:-:S05]  /*50d0*/  FADD R28, R28, R28 ;  /* 0x0000001c1c1c7221 */ /* 0x000fca0000000000 */
[----:B------:R-:W-:Y:S01]  /*50e0*/  LOP3.LUT R29, R28, 0x7fffffff, RZ, 0xc0, !PT ;  /* 0x7fffffff1c1d7812 */ /* 0x000fe200078ec0ff */
[----:B------:R-:W-:Y:S06]  /*50f0*/  BRA `(.L_x_58) ;  /* 0x0000000000047947 */ /* 0x000fec0003800000 */
.L_x_59:
[----:B------:R-:W-:-:S07]  /*5100*/  FADD R29, R28, 8 ;  /* 0x410000001c1d7421 */ /* 0x000fce0000000000 */
.L_x_58:
[----:B------:R-:W-:Y:S05]  /*5110*/  BSYNC.RECONVERGENT B2 ;  /* 0x0000000000027941 */ /* 0x000fea0003800200 */
.L_x_57:
[----:B------:R-:W-:Y:S02]  /*5120*/  IMAD.MOV.U32 R45, RZ, RZ, 0x3bbb989d ;  /* 0x3bbb989dff2d7424 */ /* 0x000fe400078e00ff */
[----:B------:R-:W-:Y:S02]  /*5130*/  FMUL R29, R29, -14 ;  /* 0xc16000001d1d7820 */ /* 0x000fe40000400000 */
[----:B------:R-:W-:-:S04]  /*5140*/  FFMA.SAT R45, R30, R45, 0.5 ;  /* 0x3f0000001e2d7423 */ /* 0x000fc8000000202d */
[----:B------:R-:W-:-:S04]  /*5150*/  FFMA.RM R45, R45, R42, 12582913 ;  /* 0x4b4000012d2d7423 */ /* 0x000fc8000000402a */
[C---:B------:R-:W-:Y:S01]  /*5160*/  FADD R47, R45.reuse, -12583039 ;  /* 0xcb40007f2d2f7421 */ /* 0x040fe20000000000 */
[----:B------:R-:W-:-:S03]  /*5170*/  SHF.L.U32 R45, R45, 0x17, RZ ;  /* 0x000000172d2d7819 */ /* 0x000fc600000006ff */
[----:B------:R-:W-:-:S04]  /*5180*/  FFMA R47, R30, 1.4426950216293334961, -R47 ;  /* 0x3fb8aa3b1e2f7823 */ /* 0x000fc8000000082f */
[----:B------:R-:W-:-:S04]  /*5190*/  FFMA R47, R30, 1.925963033500011079e-08, R47 ;  /* 0x32a570601e2f7823 */ /* 0x000fc8000000002f */
[----:B------:R-:W0:Y:S02]  /*51a0*/  MUFU.EX2 R28, R47 ;  /* 0x0000002f001c7308 */ /* 0x000e240000000800 */
[----:B0-----:R-:W-:-:S04]  /*51b0*/  FMUL R28, R45, R28 ;  /* 0x0000001c2d1c7220 */ /* 0x001fc80000400000 */
[----:B------:R-:W-:-:S04]  /*51c0*/  FMUL R28, R29, R28 ;  /* 0x0000001c1d1c7220 */ /* 0x000fc80000400000 */
[----:B------:R-:W-:-:S04]  /*51d0*/  FMUL R28, R28, R15 ;  /* 0x0000000f1c1c7220 */ /* 0x000fc80000400000 */
[----:B------:R-:W-:Y:S01]  /*51e0*/  FMUL R29, R28, R19 ;  /* 0x000000131c1d7220 */ /* 0x000fe20000400000 */
        /* <DEDUP_REMOVED lines=9> */
.L_x_63:
        /* <DEDUP_REMOVED lines=12> */
.L_x_62:
        /* <DEDUP_REMOVED lines=28> */
.L_x_61:
[----:B------:R-:W-:Y:S05]  /*5500*/  BSYNC.RECONVERGENT B2 ;  /* 0x0000000000027941 */ /* 0x000fea0003800200 */
.L_x_60:
        /* <DEDUP_REMOVED lines=86> */
.L_x_66:
[----:B------:R-:W-:-:S07]  /*5a70*/  FADD R29, R28, 8 ;  /* 0x410000001c1d7421 */ /* 0x000fce0000000000 */
.L_x_65:
[----:B------:R-:W-:Y:S05]  /*5a80*/  BSYNC.RECONVERGENT B2 ;  /* 0x0000000000027941 */ /* 0x000fea0003800200 */
.L_x_64:
[----:B------:R-:W-:Y:S02]  /*5a90*/  IMAD.MOV.U32 R28, RZ, RZ, 0x3bbb989d ;  /* 0x3bbb989dff1c7424 */ /* 0x000fe400078e00ff */
[----:B------:R-:W-:Y:S02]  /*5aa0*/  FMUL R29, R29, -14 ;  /* 0xc16000001d1d7820 */ /* 0x000fe40000400000 */
[----:B------:R-:W-:-:S04]  /*5ab0*/  FFMA.SAT R45, R31, R28, 0.5 ;  /* 0x3f0000001f2d7423 */ /* 0x000fc8000000201c */
[----:B------:R-:W-:-:S04]  /*5ac0*/  FFMA.RM R45, R45, R42, 12582913 ;  /* 0x4b4000012d2d7423 */ /* 0x000fc8000000402a */
[C---:B------:R-:W-:Y:S01]  /*5ad0*/  FADD R28, R45.reuse, -12583039 ;  /* 0xcb40007f2d1c7421 */ /* 0x040fe20000000000 */
[----:B------:R-:W-:-:S03]  /*5ae0*/  SHF.L.U32 R45, R45, 0x17, RZ ;  /* 0x000000172d2d7819 */ /* 0x000fc600000006ff */
[----:B------:R-:W-:-:S04]  /*5af0*/  FFMA R28, R31, 1.4426950216293334961, -R28 ;  /* 0x3fb8aa3b1f1c7823 */ /* 0x000fc8000000081c */
[----:B------:R-:W-:-:S06]  /*5b00*/  FFMA R28, R31, 1.925963033500011079e-08, R28 ;  /* 0x32a570601f1c7823 */ /* 0x000fcc000000001c */
[----:B------:R-:W0:Y:S02]  /*5b10*/  MUFU.EX2 R28, R28 ;  /* 0x0000001c001c7308 */ /* 0x000e240000000800 */
[----:B0-----:R-:W-:-:S04]  /*5b20*/  FMUL R44, R45, R28 ;  /* 0x0000001c2d2c7220 */ /* 0x001fc80000400000 */
[----:B------:R-:W-:-:S04]  /*5b30*/  FMUL R44, R29, R44 ;  /* 0x0000002c1d2c7220 */ /* 0x000fc80000400000 */
[----:B------:R-:W-:-:S04]  /*5b40*/  FMUL R44, R44, R15 ;  /* 0x0000000f2c2c7220 */ /* 0x000fc80000400000 */
[----:B------:R-:W-:Y:S01]  /*5b50*/  FMUL R29, R44, R19 ;  /* 0x000000132c1d7220 */ /* 0x000fe20000400000 */
[----:B------:R-:W-:Y:S04]  /*5b60*/  BSSY.RECONVERGENT B2, `(.L_x_67) ;  /* 0x000002e000027945 */ /* 0x000fe80003800200 */
[----:B------:R0:W-:Y:S01]  /*5b70*/  REDG.E.ADD.F32.FTZ.RN.STRONG.GPU desc[UR4][R26.64+0x108], R29 ;  /* 0x0001081d1a0079a6 */ /* 0x0001e2000c12f304 */
[----:B------:R-:W-:Y:S05]  /*5b80*/  @P1 BRA `(.L_x_68) ;  /* 0x0000000000ac1947 */ /* 0x000fea0003800000 */
[----:B------:R-:W-:Y:S01]  /*5b90*/  BSSY.RECONVERGENT B3, `(.L_x_69) ;  /* 0x000000e000037945 */ /* 0x000fe20003800200 */
[----:B------:R-:W-:Y:S02]  /*5ba0*/  CS2R R46, SRZ ;  /* 0x00000000002e7805 */ /* 0x000fe4000001ff00 */
[----:B------:R-:W-:-:S07]  /*5bb0*/  MOV R35, RZ ;  /* 0x000000ff00237202 */ /* 0x000fce0000000f00 */
.L_x_70:
[----:B01----:R-:W0:Y:S02]  /*5bc0*/  LDC.64 R28, c[0x4][0x158] ;  /* 0x01005600ff1c7b82 */ /* 0x003e240000000a00 */
[----:B0-----:R-:W-:-:S05]  /*5bd0*/  IMAD.WIDE.U32 R44, R35, 0x4, R28 ;  /* 0x00000004232c7825 */ /* 0x001fca00078e001c */
[----:B------:R-:W2:Y:S01]  /*5be0*/  LDG.E.CONSTANT R29, desc[UR4][R44.64] ;  /* 0x000000042c1d7981 */ /* 0x000ea2000c1e9900 */
[C---:B------:R-:W-:Y:S01]  /*5bf0*/  LEA R39, R35.reuse, UR8, 0x2 ;  /* 0x0000000823277c11 */ /* 0x040fe2000f8e10ff */
[----:B------:R-:W-:-:S05]  /*5c00*/  VIADD R35, R35, 0x1 ;  /* 0x0000000123237836 */ /* 0x000fca0000000000 */
[----:B------:R-:W-:Y:S01]  /*5c10*/  ISETP.NE.AND P0, PT, R35, 0x6, PT ;  /* 0x000000062300780c */ /* 0x000fe20003f05270 */
[----:B--2---:R-:W-:-:S03]  /*5c20*/  IMAD.WIDE.U32 R28, R29, R36, RZ ;  /* 0x000000241d1c7225 */ /* 0x004fc600078e00ff */
[----:B------:R-:W-:-:S04]  /*5c30*/  IADD3 R28, P1, PT, R28, R46, RZ ;  /* 0x0000002e1c1c7210 */ /* 0x000fc80007f3e0ff */
[----:B------:R-:W-:Y:S01]  /*5c40*/  IADD3.X R46, PT, PT, R29, R47, RZ, P1, !PT ;  /* 0x0000002f1d2e7210 */ /* 0x000fe20000ffe4ff */
[----:B------:R1:W-:Y:S04]  /*5c50*/  STL [R39], R28 ;  /* 0x0000001c27007387 */ /* 0x0003e80000100800 */
[----:B------:R-:W-:Y:S05]  /*5c60*/  @P0 BRA `(.L_x_70) ;  /* 0xfffffffc00d40947 */ /* 0x000fea000383ffff */
[----:B------:R-:W-:Y:S05]  /*5c70*/  BSYNC.RECONVERGENT B3 ;  /* 0x0000000000037941 */ /* 0x000fea0003800200 */
.L_x_69:
[----:B------:R-:W-:Y:S01]  /*5c80*/  ISETP.NE.AND P0, PT, R34, RZ, PT ;  /* 0x000000ff2200720c */ /* 0x000fe20003f05270 */
[----:B------:R2:W-:Y:S04]  /*5c90*/  STL [R1+0x18], R46 ;  /* 0x0000182e01007387 */ /* 0x0005e80000100800 */
[----:B------:R-:W3:Y:S04]  /*5ca0*/  LDL R35, [R38+0x18] ;  /* 0x0000180026237983 */ /* 0x000ee80000100800 */
[----:B-1----:R-:W4:Y:S04]  /*5cb0*/  LDL R28, [R38+0x14] ;  /* 0x00001400261c7983 */ /* 0x002f280000100800 */
[----:B------:R-:W5:Y:S01]  /*5cc0*/  @P0 LDL R36, [R38+0x10] ;  /* 0x0000100026240983 */ /* 0x000f620000100800 */
[----:B------:R-:W-:Y:S01]  /*5cd0*/  UMOV UR6, 0x54442d19 ;  /* 0x54442d1900067882 */ /* 0x000fe20000000000 */
[----:B------:R-:W-:Y:S01]  /*5ce0*/  UMOV UR7, 0x3bf921fb ;  /* 0x3bf921fb00077882 */ /* 0x000fe20000000000 */
[----:B------:R-:W-:-:S02]  /*5cf0*/  ISETP.GE.AND P1, PT, R33, RZ, PT ;  /* 0x000000ff2100720c */ /* 0x000fc40003f26270 */
[-C--:B---3--:R-:W-:Y:S02]  /*5d00*/  @P0 SHF.L.U32 R29, R35, R34.reuse, RZ ;  /* 0x00000022231d0219 */ /* 0x088fe400000006ff */
[----:B----4-:R-:W-:Y:S02]  /*5d10*/  @P0 SHF.L.U32 R34, R28, R34, RZ ;  /* 0x000000221c220219 */ /* 0x010fe400000006ff */
[-C--:B-----5:R-:W-:Y:S02]  /*5d20*/  @P0 SHF.R.U32.HI R39, RZ, R37.reuse, R36 ;  /* 0x00000025ff270219 */ /* 0x0a0fe40000011624 */
[----:B------:R-:W-:-:S03]  /*5d30*/  @P0 SHF.R.U32.HI R36, RZ, R37, R28 ;  /* 0x00000025ff240219 */ /* 0x000fc6000001161c */
[----:B------:R-:W-:Y:S01]  /*5d40*/  @P0 IMAD.IADD R28, R34, 0x1, R39 ;  /* 0x00000001221c0824 */ /* 0x000fe200078e0227 */
[----:B------:R-:W-:-:S04]  /*5d50*/  @P0 IADD3 R35, PT, PT, R29, R36, RZ ;  /* 0x000000241d230210 */ /* 0x000fc80007ffe0ff */
[C---:B------:R-:W-:Y:S02]  /*5d60*/  SHF.L.W.U32.HI R34, R28.reuse, 0x2, R35 ;  /* 0x000000021c227819 */ /* 0x040fe40000010e23 */
[----:B------:R-:W-:Y:S02]  /*5d70*/  SHF.L.U32 R28, R28, 0x2, RZ ;  /* 0x000000021c1c7819 */ /* 0x000fe400000006ff */
[----:B------:R-:W-:-:S04]  /*5d80*/  SHF.R.S32.HI R29, RZ, 0x1f, R34 ;  /* 0x0000001fff1d7819 */ /* 0x000fc80000011422 */
[C---:B------:R-:W-:Y:S02]  /*5d90*/  LOP3.LUT R28, R29.reuse, R28, RZ, 0x3c, !PT ;  /* 0x0000001c1d1c7212 */ /* 0x040fe400078e3cff */
[----:B------:R-:W-:-:S06]  /*5da0*/  LOP3.LUT R29, R29, R34, RZ, 0x3c, !PT ;  /* 0x000000221d1d7212 */ /* 0x000fcc00078e3cff */
[----:B------:R-:W0:Y:S02]  /*5db0*/  I2F.F64.S64 R28, R28 ;  /* 0x0000001c001c7312 */ /* 0x000e240000301c00 */
[----:B0-----:R-:W-:Y:S01]  /*5dc0*/  DMUL R36, R28, UR6 ;  /* 0x000000061c247c28 */ /* 0x001fe20008000000 */
[----:B------:R-:W-:Y:S02]  /*5dd0*/  LOP3.LUT R33, R34, R33, RZ, 0x3c, !PT ;  /* 0x0000002122217212 */ /* 0x000fe400078e3cff */
[----:B------:R-:W-:-:S07]  /*5de0*/  SHF.R.U32.HI R35, RZ, 0x1e, R35 ;  /* 0x0000001eff237819 */ /* 0x000fce0000011623 */
[----:B------:R-:W0:Y:S01]  /*5df0*/  F2F.F32.F64 R36, R36 ;  /* 0x0000002400247310 */ /* 0x000e220000301000 */
[----:B------:R-:W-:Y:S02]  /*5e00*/  ISETP.GE.AND P0, PT, R33, RZ, PT ;  /* 0x000000ff2100720c */ /* 0x000fe40003f06270 */
[----:B------:R-:W-:-:S04]  /*5e10*/  LEA.HI R35, R34, R35, RZ, 0x1 ;  /* 0x0000002322237211 */ /* 0x000fc800078f08ff */
[----:B------:R-:W-:Y:S02]  /*5e20*/  @!P1 IADD3 R35, PT, PT, -R35, RZ, RZ ;  /* 0x000000ff23239210 */ /* 0x000fe40007ffe1ff */
[----:B0-2---:R-:W-:-:S07]  /*5e30*/  FSEL R39, -R36, R36, !P0 ;  /* 0x0000002424277208 */ /* 0x005fce0004000100 */
.L_x_68:
[----:B------:R-:W-:Y:S05]  /*5e40*/  BSYNC.RECONVERGENT B2 ;  /* 0x0000000000027941 */ /* 0x000fea0003800200 */
.L_x_67:
[----:B------:R-:W-:Y:S01]  /*5e50*/  FMUL R28, R39, R39 ;  /* 0x00000027271c7220 */ /* 0x000fe20000400000 */
[C---:B0-----:R-:W-:Y:S01]  /*5e60*/  LOP3.LUT R29, R35.reuse, 0x1, RZ, 0xc0, !PT ;  /* 0x00000001231d7812 */ /* 0x041fe200078ec0ff */
[----:B------:R-:W-:Y:S01]  /*5e70*/  VIADD R35, R35, 0x1 ;  /* 0x0000000123237836 */ /* 0x000fe20000000000 */
[----:B------:R-:W-:Y:S01]  /*5e80*/  BSSY.RECONVERGENT B2, `(.L_x_71) ;  /* 0x0000054000027945 */ /* 0x000fe20003800200 */
[----:B------:R-:W-:Y:S01]  /*5e90*/  FFMA R40, R28, R40, -0.0013887860113754868507 ;  /* 0xbab607ed1c287423 */ /* 0x000fe20000000028 */
[----:B------:R-:W-:Y:S02]  /*5ea0*/  ISETP.NE.U32.AND P0, PT, R29, 0x1, PT ;  /* 0x000000011d00780c */ /* 0x000fe40003f05070 */
[----:B------:R-:W-:Y:S02]  /*5eb0*/  LOP3.LUT P1, RZ, R35, 0x2, RZ, 0xc0, !PT ;  /* 0x0000000223ff7812 */ /* 0x000fe4000782c0ff */
[----:B------:R-:W-:Y:S02]  /*5ec0*/  FSEL R41, R41, 0.041666727513074874878, !P0 ;  /* 0x3d2aaabb29297808 */ /* 0x000fe40004000000 */
[----:B------:R-:W-:-:S02]  /*5ed0*/  FSEL R29, R40, -0.00019574658654164522886, P0 ;  /* 0xb94d4153281d7808 */ /* 0x000fc40000000000 */
[----:B------:R-:W-:Y:S02]  /*5ee0*/  FSEL R39, R39, 1, !P0 ;  /* 0x3f80000027277808 */ /* 0x000fe40004000000 */
[----:B------:R-:W-:Y:S01]  /*5ef0*/  FSEL R36, -R43, -0.4999999701976776123, !P0 ;  /* 0xbeffffff2b247808 */ /* 0x000fe20004000100 */
[C---:B------:R-:W-:Y:S02]  /*5f00*/  FFMA R29, R28.reuse, R29, R41 ;  /* 0x0000001d1c1d7223 */ /* 0x040fe40000000029 */
[C---:B------:R-:W-:Y:S02]  /*5f10*/  FFMA R34, R28.reuse, R39, RZ ;  /* 0x000000271c227223 */ /* 0x040fe400000000ff */
[----:B------:R-:W-:-:S04]  /*5f20*/  FFMA R29, R28, R29, R36 ;  /* 0x0000001d1c1d7223 */ /* 0x000fc80000000024 */
[----:B------:R-:W-:Y:S01]  /*5f30*/  FFMA R28, R34, R29, R39 ;  /* 0x0000001d221c7223 */ /* 0x000fe20000000027 */
[----:B------:R-:W-:-:S03]  /*5f40*/  MOV R29, 0x3f800000 ;  /* 0x3f800000001d7802 */ /* 0x000fc60000000f00 */
[----:B------:R-:W-:-:S04]  /*5f50*/  @P1 FADD R28, RZ, -R28 ;  /* 0x8000001cff1c1221 */ /* 0x000fc80000000000 */
[----:B------:R-:W-:-:S05]  /*5f60*/  FADD R28, R28, 1 ;  /* 0x3f8000001c1c7421 */ /* 0x000fca0000000000 */
[----:B------:R-:W-:-:S13]  /*5f70*/  FSETP.NEU.AND P0, PT, R28, 1, PT ;  /* 0x3f8000001c00780b */ /* 0x000fda0003f0d000 */
[----:B------:R-:W-:Y:S05]  /*5f80*/  @!P0 BRA `(.L_x_72) ;  /* 0x00000004000c8947 */ /* 0x000fea0003800000 */
[----:B------:R-:W-:-:S13]  /*5f90*/  FSETP.NAN.AND P0, PT, |R28|, |R28|, PT ;  /* 0x4000001c1c00720b */ /* 0x000fda0003f08200 */
[----:B------:R-:W-:Y:S05]  /*5fa0*/  @P0 BRA `(.L_x_73) ;  /* 0x0000000400000947 */ /* 0x000fea0003800000 */
[C---:B------:R-:W-:Y:S01]  /*5fb0*/  FMUL R29, |R28|.reuse, 16777216 ;  /* 0x4b8000001c1d7820 */ /* 0x040fe20000400200 */
[C---:B------:R-:W-:Y:S01]  /*5fc0*/  FSETP.GEU.AND P0, PT, |R28|.reuse, 1.175494350822287508e-38, PT ;  /* 0x008000001c00780b */ /* 0x040fe20003f0e200 */
[----:B------:R-:W-:Y:S01]  /*5fd0*/  HFMA2 R40, -RZ, RZ, 0.771484375, 0.21533203125 ;  /* 0x3a2c32e4ff287431 */ /* 0x000fe200000001ff */
[----:B------:R-:W-:Y:S02]  /*5fe0*/  FSETP.NEU.AND P3, PT, R28, RZ, PT ;  /* 0x000000ff1c00720b */ /* 0x000fe40003f6d000 */
[----:B------:R-:W-:-:S04]  /*5ff0*/  FSEL R29, R29, |R28|, !P0 ;  /* 0x4000001c1d1d7208 */ /* 0x000fc80004000000 */
[----:B------:R-:W-:-:S04]  /*6000*/  IADD3 R33, PT, PT, R29, -0x3f3504f3, RZ ;  /* 0xc0cafb0d1d217810 */ /* 0x000fc80007ffe0ff */
[----:B------:R-:W-:Y:S02]  /*6010*/  LOP3.LUT R34, R33, 0xff800000, RZ, 0xc0, !PT ;  /* 0xff80000021227812 */ /* 0x000fe400078ec0ff */
[----:B------:R-:W-:-:S03]  /*6020*/  FSEL R33, RZ, -24, P0 ;  /* 0xc1c00000ff217808 */ /* 0x000fc60000000000 */
[----:B------:R-:W-:Y:S01]  /*6030*/  IMAD.IADD R29, R29, 0x1, -R34 ;  /* 0x000000011d1d7824 */ /* 0x000fe200078e0a22 */
[----:B------:R-:W-:-:S03]  /*6040*/  I2FP.F32.S32 R34, R34 ;  /* 0x0000002200227245 */ /* 0x000fc60000201400 */
[C---:B------:R-:W-:Y:S01]  /*6050*/  FADD R35, R29.reuse, 1 ;  /* 0x3f8000001d237421 */ /* 0x040fe20000000000 */
[----:B------:R-:W-:Y:S01]  /*6060*/  FADD R36, R29, -1 ;  /* 0xbf8000001d247421 */ /* 0x000fe20000000000 */
[----:B------:R-:W-:-:S03]  /*6070*/  FFMA R34, R34, 1.1920928955078125e-07, R33 ;  /* 0x3400000022227823 */ /* 0x000fc60000000021 */
[----:B------:R-:W-:Y:S01]  /*6080*/  FADD R38, R36, R36 ;  /* 0x0000002424267221 */ /* 0x000fe20000000000 */
[----:B------:R-:W0:Y:S03]  /*6090*/  MUFU.RCP R35, R35 ;  /* 0x0000002300237308 */ /* 0x000e260000001000 */
        /* <DEDUP_REMOVED lines=16> */
[----:B------:R-:W-:-:S04]  /*61a0*/  FFMA R35, R36, R35, R37 ;  /* 0x0000002324237223 */ /* 0x000fc80000000025 */
[----:B------:R-:W-:-:S04]  /*61b0*/  FFMA R38, R29, R38, R35 ;  /* 0x000000261d267223 */ /* 0x000fc80000000023 */
[----:B------:R-:W-:-:S04]  /*61c0*/  FADD R34, R33, R38 ;  /* 0x0000002621227221 */ /* 0x000fc80000000000 */
[----:B------:R-:W-:Y:S01]  /*61d0*/  FMUL R29, R34, 8 ;  /* 0x41000000221d7820 */ /* 0x000fe20000400000 */
[----:B------:R-:W-:-:S03]  /*61e0*/  FADD R33, -R33, R34 ;  /* 0x0000002221217221 */ /* 0x000fc60000000100 */
[----:B------:R-:W0:Y:S01]  /*61f0*/  FRND R36, R29 ;  /* 0x0000001d00247307 */ /* 0x000e220000201000 */
[----:B------:R-:W-:Y:S01]  /*6200*/  FADD R33, R38, -R33 ;  /* 0x8000002126217221 */ /* 0x000fe20000000000 */
[----:B------:R-:W-:Y:S01]  /*6210*/  FFMA R34, R34, 8, -R29 ;  /* 0x4100000022227823 */ /* 0x000fe2000000081d */
[----:B------:R-:W-:Y:S02]  /*6220*/  MOV R38, 0x391fcb8e ;  /* 0x391fcb8e00267802 */ /* 0x000fe40000000f00 */
[----:B------:R-:W-:Y:S01]  /*6230*/  FSETP.GT.AND P1, PT, |R29|, 152, PT ;  /* 0x431800001d00780b */ /* 0x000fe20003f24200 */
[----:B------:R-:W-:Y:S01]  /*6240*/  FFMA R34, R33, 8, R34 ;  /* 0x4100000021227823 */ /* 0x000fe20000000022 */
[C---:B------:R-:W-:Y:S01]  /*6250*/  FSETP.GEU.AND P2, PT, R29.reuse, RZ, PT ;  /* 0x000000ff1d00720b */ /* 0x040fe20003f4e000 */
        /* <DEDUP_REMOVED lines=8> */
[C---:B------:R-:W-:Y:S01]  /*62e0*/  FFMA R36, R33.reuse, R34, 0.24022644758224487305 ;  /* 0x3e75fdec21247423 */ /* 0x040fe20000000022 */
[----:B------:R-:W-:Y:S02]  /*62f0*/  SEL R34, RZ, 0x83000000, P0 ;  /* 0x83000000ff227807 */ /* 0x000fe40000000000 */
[----:B------:R-:W-:Y:S01]  /*6300*/  FSETP.NEU.AND P0, PT, |R28|, +INF , PT ;  /* 0x7f8000001c00780b */ /* 0x000fe20003f0d200 */
[----:B------:R-:W-:Y:S02]  /*6310*/  FFMA R36, R33, R36, 0.69314718246459960938 ;  /* 0x3f31721821247423 */ /* 0x000fe40000000024 */
[----:B--2---:R-:W-:Y:S01]  /*6320*/  IMAD R35, R35, 0x800000, -R34 ;  /* 0x0080000023237824 */ /* 0x004fe200078e0a22 */
        /* <DEDUP_REMOVED lines=8> */
.L_x_73:
[----:B------:R-:W-:-:S07]  /*63b0*/  FADD R29, R28, 8 ;  /* 0x410000001c1d7421 */ /* 0x000fce0000000000 */
.L_x_72:
[----:B------:R-:W-:Y:S05]  /*63c0*/  BSYNC.RECONVERGENT B2 ;  /* 0x0000000000027941 */ /* 0x000fea0003800200 */
.L_x_71:
[----:B------:R-:W-:Y:S02]  /*63d0*/  HFMA2 R33, -RZ, RZ, 0.96630859375, -0.0022525787353515625 ;  /* 0x3bbb989dff217431 */ /* 0x000fe400000001ff */
[----:B------:R-:W-:-:S03]  /*63e0*/  FMUL R29, R29, -14 ;  /* 0xc16000001d1d7820 */ /* 0x000fc60000400000 */
[----:B------:R-:W-:-:S04]  /*63f0*/  FFMA.SAT R33, R32, R33, 0.5 ;  /* 0x3f00000020217423 */ /* 0x000fc80000002021 */
[----:B------:R-:W-:-:S04]  /*6400*/  FFMA.RM R33, R33, R42, 12582913 ;  /* 0x4b40000121217423 */ /* 0x000fc8000000402a */
[C---:B------:R-:W-:Y:S01]  /*6410*/  FADD R35, R33.reuse, -12583039 ;  /* 0xcb40007f21237421 */ /* 0x040fe20000000000 */
[----:B------:R-:W-:-:S03]  /*6420*/  IMAD.SHL.U32 R33, R33, 0x800000, RZ ;  /* 0x0080000021217824 */ /* 0x000fc600078e00ff */
[----:B------:R-:W-:-:S04]  /*6430*/  FFMA R35, R32, 1.4426950216293334961, -R35 ;  /* 0x3fb8aa3b20237823 */ /* 0x000fc80000000823 */
[----:B------:R-:W-:-:S04]  /*6440*/  FFMA R35, R32, 1.925963033500011079e-08, R35 ;  /* 0x32a5706020237823 */ /* 0x000fc80000000023 */
[----:B------:R-:W0:Y:S01]  /*6450*/  MUFU.EX2 R28, R35 ;  /* 0x00000023001c7308 */ /* 0x000e220000000800 */
[----:B------:R-:W-:-:S04]  /*6460*/  IADD3 R21, PT, PT, R21, 0x1, RZ ;  /* 0x0000000115157810 */ /* 0x000fc80007ffe0ff */
[----:B------:R-:W-:Y:S01]  /*6470*/  ISETP.NE.AND P0, PT, R21, 0x8, PT ;  /* 0x000000081500780c */ /* 0x000fe20003f05270 */
[----:B0-----:R-:W-:-:S04]  /*6480*/  FMUL R28, R33, R28 ;  /* 0x0000001c211c7220 */ /* 0x001fc80000400000 */
[----:B------:R-:W-:-:S04]  /*6490*/  FMUL R28, R29, R28 ;  /* 0x0000001c1d1c7220 */ /* 0x000fc80000400000 */
[----:B------:R-:W-:-:S04]  /*64a0*/  FMUL R28, R28, R15 ;  /* 0x0000000f1c1c7220 */ /* 0x000fc80000400000 */
[----:B------:R-:W-:-:S05]  /*64b0*/  FMUL R29, R28, R19 ;  /* 0x000000131c1d7220 */ /* 0x000fca0000400000 */
[----:B------:R3:W-:Y:S01]  /*64c0*/  REDG.E.ADD.F32.FTZ.RN.STRONG.GPU desc[UR4][R26.64+0x10c], R29 ;  /* 0x00010c1d1a0079a6 */ /* 0x0007e2000c12f304 */
[----:B------:R-:W-:Y:S05]  /*64d0*/  @P0 BRA `(.L_x_74) ;  /* 0xffffffd800140947 */ /* 0x000fea000383ffff */
.L_x_33:
[----:B------:R-:W-:Y:S05]  /*64e0*/  BSYNC.RECONVERGENT B0 ;  /* 0x0000000000007941 */ /* 0x000fea0003800200 */
.L_x_32:
[----:B------:R-:W-:-:S04]  /*64f0*/  IADD3 R17, P0, PT, R17, 0x1, RZ ;  /* 0x0000000111117810 */ /* 0x000fc80007f1e0ff */
[----:B------:R-:W-:Y:S02]  /*6500*/  IADD3.X R18, PT, PT, RZ, R18, RZ, P0, !PT ;  /* 0x00000012ff127210 */ /* 0x000fe400007fe4ff */
[----:B------:R-:W-:-:S04]  /*6510*/  ISETP.NE.U32.AND P0, PT, R17, R2, PT ;  /* 0x000000021100720c */ /* 0x000fc80003f05070 */
[----:B------:R-:W-:-:S13]  /*6520*/  ISETP.NE.AND.EX P0, PT, R18, RZ, PT, P0 ;  /* 0x000000ff1200720c */ /* 0x000fda0003f05300 */
[----:B------:R-:W-:Y:S05]  /*6530*/  @P0 BRA `(.L_x_75) ;  /* 0xffffffb800500947 */ /* 0x000fea000383ffff */
.L_x_31:
[----:B------:R-:W-:Y:S05]  /*6540*/  BSYNC.RECONVERGENT B1 ;  /* 0x0000000000017941 */ /* 0x000fea0003800200 */
.L_x_30:
[----:B------:R-:W-:-:S05]  /*6550*/  VIADD R9, R9, 0x1 ;  /* 0x0000000109097836 */ /* 0x000fca0000000000 */
[----:B------:R-:W-:-:S13]  /*6560*/  ISETP.NE.AND P0, PT, R9, R2, PT ;  /* 0x000000020900720c */ /* 0x000fda0003f05270 */
[----:B------:R-:W-:Y:S05]  /*6570*/  @P0 BRA `(.L_x_76) ;  /* 0xffffff9c00740947 */ /* 0x000fea000383ffff */
[----:B------:R-:W-:Y:S05]  /*6580*/  EXIT ;  /* 0x000000000000794d */ /* 0x000fea0003800000 */
        .weak           $__internal_0_$__cuda_sm20_div_rn_f64_full
        .type           $__internal_0_$__cuda_sm20_div_rn_f64_full,@function
        .size           $__internal_0_$__cuda_sm20_div_rn_f64_full,($__internal_1_$__cuda_sm20_sqrt_rn_f32_slowpath - $__internal_0_$__cuda_sm20_div_rn_f64_full)
$__internal_0_$__cuda_sm20_div_rn_f64_full:
[C---:B------:R-:W-:Y:S01]  /*6590*/  FSETP.GEU.AND P0, PT, |R23|.reuse, 1.469367938527859385e-39, PT ;  /* 0x001000001700780b */ /* 0x040fe20003f0e200 */
[----:B------:R-:W-:Y:S01]  /*65a0*/  IMAD.MOV.U32 R36, RZ, RZ, 0x1ca00000 ;  /* 0x1ca00000ff247424 */ /* 0x000fe200078e00ff */
[----:B------:R-:W-:Y:S01]  /*65b0*/  LOP3.LUT R20, R23, 0x800fffff, RZ, 0xc0, !PT ;  /* 0x800fffff17147812 */ /* 0x000fe200078ec0ff */
[----:B------:R-:W-:Y:S01]  /*65c0*/  BSSY.RECONVERGENT B4, `(.L_x_77) ;  /* 0x0000054000047945 */ /* 0x000fe20003800200 */
[----:B------:R-:W-:Y:S02]  /*65d0*/  FSETP.GEU.AND P2, PT, |R27|, 1.469367938527859385e-39, PT ;  /* 0x001000001b00780b */ /* 0x000fe40003f4e200 */
[----:B------:R-:W-:Y:S02]  /*65e0*/  LOP3.LUT R21, R20, 0x3ff00000, RZ, 0xfc, !PT ;  /* 0x3ff0000014157812 */ /* 0x000fe400078efcff */
[----:B------:R-:W-:Y:S02]  /*65f0*/  MOV R20, R22 ;  /* 0x0000001600147202 */ /* 0x000fe40000000f00 */
[----:B------:R-:W-:-:S02]  /*6600*/  MOV R28, 0x1 ;  /* 0x00000001001c7802 */ /* 0x000fc40000000f00 */
[----:B------:R-:W-:Y:S01]  /*6610*/  LOP3.LUT R37, R27, 0x7ff00000, RZ, 0xc0, !PT ;  /* 0x7ff000001b257812 */ /* 0x000fe200078ec0ff */
[----:B------:R-:W-:Y:S01]  /*6620*/  @!P0 DMUL R20, R22, 8.98846567431157953865e+307 ;  /* 0x7fe0000016148828 */ /* 0x000fe20000000000 */
[----:B------:R-:W-:-:S03]  /*6630*/  LOP3.LUT R44, R23, 0x7ff00000, RZ, 0xc0, !PT ;  /* 0x7ff00000172c7812 */ /* 0x000fc600078ec0ff */
[----:B------:R-:W-:Y:S01]  /*6640*/  @!P2 LOP3.LUT R32, R23, 0x7ff00000, RZ, 0xc0, !PT ;  /* 0x7ff000001720a812 */ /* 0x000fe200078ec0ff */
[----:B------:R-:W-:Y:S01]  /*6650*/  IMAD.MOV.U32 R43, RZ, RZ, R37 ;  /* 0x000000ffff2b7224 */ /* 0x000fe200078e0025 */
[----:B------:R-:W0:Y:S01]  /*6660*/  MUFU.RCP64H R29, R21 ;  /* 0x00000015001d7308 */ /* 0x000e220000001800 */
[C---:B------:R-:W-:Y:S02]  /*6670*/  ISETP.GE.U32.AND P1, PT, R37.reuse, R44, PT ;  /* 0x0000002c2500720c */ /* 0x040fe40003f26070 */
[----:B------:R-:W-:Y:S02]  /*6680*/  @!P2 ISETP.GE.U32.AND P3, PT, R37, R32, PT ;  /* 0x000000202500a20c */ /* 0x000fe40003f66070 */
[----:B------:R-:W-:Y:S02]  /*6690*/  @!P0 LOP3.LUT R44, R21, 0x7ff00000, RZ, 0xc0, !PT ;  /* 0x7ff00000152c8812 */ /* 0x000fe400078ec0ff */
[----:B------:R-:W-:Y:S02]  /*66a0*/  @!P2 SEL R33, R36, 0x63400000, !P3 ;  /* 0x634000002421a807 */ /* 0x000fe40005800000 */
[----:B------:R-:W-:-:S02]  /*66b0*/  IADD3 R46, PT, PT, R44, -0x1, RZ ;  /* 0xffffffff2c2e7810 */ /* 0x000fc40007ffe0ff */
[----:B------:R-:W-:-:S04]  /*66c0*/  @!P2 LOP3.LUT R34, R33, 0x80000000, R27, 0xf8, !PT ;  /* 0x800000002122a812 */ /* 0x000fc800078ef81b */
[----:B------:R-:W-:Y:S01]  /*66d0*/  @!P2 LOP3.LUT R35, R34, 0x100000, RZ, 0xfc, !PT ;  /* 0x001000002223a812 */ /* 0x000fe200078efcff */
[----:B0-----:R-:W-:Y:S01]  /*66e0*/  DFMA R30, R28, -R20, 1 ;  /* 0x3ff000001c1e742b */ /* 0x001fe20000000814 */
[----:B------:R-:W-:-:S07]  /*66f0*/  @!P2 MOV R34, RZ ;  /* 0x000000ff0022a202 */ /* 0x000fce0000000f00 */
[----:B------:R-:W-:-:S08]  /*6700*/  DFMA R30, R30, R30, R30 ;  /* 0x0000001e1e1e722b */ /* 0x000fd0000000001e */
[----:B------:R-:W-:Y:S01]  /*6710*/  DFMA R30, R28, R30, R28 ;  /* 0x0000001e1c1e722b */ /* 0x000fe2000000001c */
[----:B------:R-:W-:Y:S02]  /*6720*/  SEL R29, R36, 0x63400000, !P1 ;  /* 0x63400000241d7807 */ /* 0x000fe40004800000 */
[----:B------:R-:W-:Y:S02]  /*6730*/  MOV R28, R26 ;  /* 0x0000001a001c7202 */ /* 0x000fe40000000f00 */
[----:B------:R-:W-:-:S03]  /*6740*/  LOP3.LUT R29, R29, 0x800fffff, R27, 0xf8, !PT ;  /* 0x800fffff1d1d7812 */ /* 0x000fc600078ef81b */
[----:B------:R-:W-:-:S03]  /*6750*/  DFMA R32, R30, -R20, 1 ;  /* 0x3ff000001e20742b */ /* 0x000fc60000000814 */
[----:B------:R-:W-:-:S05]  /*6760*/  @!P2 DFMA R28, R28, 2, -R34 ;  /* 0x400000001c1ca82b */ /* 0x000fca0000000822 */
[----:B------:R-:W-:-:S05]  /*6770*/  DFMA R30, R30, R32, R30 ;  /* 0x000000201e1e722b */ /* 0x000fca000000001e */
[----:B------:R-:W-:-:S03]  /*6780*/  @!P2 LOP3.LUT R43, R29, 0x7ff00000, RZ, 0xc0, !PT ;  /* 0x7ff000001d2ba812 */ /* 0x000fc600078ec0ff */
[----:B------:R-:W-:Y:S01]  /*6790*/  DMUL R32, R30, R28 ;  /* 0x0000001c1e207228 */ /* 0x000fe20000000000 */
[----:B------:R-:W-:-:S04]  /*67a0*/  IADD3 R45, PT, PT, R43, -0x1, RZ ;  /* 0xffffffff2b2d7810 */ /* 0x000fc80007ffe0ff */
[----:B------:R-:W-:-:S03]  /*67b0*/  ISETP.GT.U32.AND P0, PT, R45, 0x7feffffe, PT ;  /* 0x7feffffe2d00780c */ /* 0x000fc60003f04070 */
[----:B------:R-:W-:Y:S01]  /*67c0*/  DFMA R34, R32, -R20, R28 ;  /* 0x800000142022722b */ /* 0x000fe2000000001c */
[----:B------:R-:W-:-:S07]  /*67d0*/  ISETP.GT.U32.OR P0, PT, R46, 0x7feffffe, P0 ;  /* 0x7feffffe2e00780c */ /* 0x000fce0000704470 */
[----:B------:R-:W-:-:S06]  /*67e0*/  DFMA R34, R30, R34, R32 ;  /* 0x000000221e22722b */ /* 0x000fcc0000000020 */
[----:B------:R-:W-:Y:S05]  /*67f0*/  @P0 BRA `(.L_x_78) ;  /* 0x00000000006c0947 */ /* 0x000fea0003800000 */
[----:B------:R-:W-:-:S04]  /*6800*/  LOP3.LUT R30, R23, 0x7ff00000, RZ, 0xc0, !PT ;  /* 0x7ff00000171e7812 */ /* 0x000fc800078ec0ff */
[CC--:B------:R-:W-:Y:S02]  /*6810*/  VIADDMNMX R26, R37.reuse, -R30.reuse, 0xb9600000, !PT ;  /* 0xb9600000251a7446 */ /* 0x0c0fe4000780091e */
[----:B------:R-:W-:Y:S02]  /*6820*/  ISETP.GE.U32.AND P0, PT, R37, R30, PT ;  /* 0x0000001e2500720c */ /* 0x000fe40003f06070 */
[----:B------:R-:W-:Y:S02]  /*6830*/  VIMNMX R26, PT, PT, R26, 0x46a00000, PT ;  /* 0x46a000001a1a7848 */ /* 0x000fe40003fe0100 */
[----:B------:R-:W-:-:S05]  /*6840*/  SEL R27, R36, 0x63400000, !P0 ;  /* 0x63400000241b7807 */ /* 0x000fca0004000000 */
[----:B------:R-:W-:Y:S01]  /*6850*/  IMAD.IADD R32, R26, 0x1, -R27 ;  /* 0x000000011a207824 */ /* 0x000fe200078e0a1b */
[----:B------:R-:W-:-:S04]  /*6860*/  MOV R26, RZ ;  /* 0x000000ff001a7202 */ /* 0x000fc80000000f00 */
[----:B------:R-:W-:-:S06]  /*6870*/  IADD3 R27, PT, PT, R32, 0x7fe00000, RZ ;  /* 0x7fe00000201b7810 */ /* 0x000fcc0007ffe0ff */
[----:B------:R-:W-:-:S10]  /*6880*/  DMUL R30, R34, R26 ;  /* 0x0000001a221e7228 */ /* 0x000fd40000000000 */
[----:B------:R-:W-:-:S13]  /*6890*/  FSETP.GTU.AND P0, PT, |R31|, 1.469367938527859385e-39, PT ;  /* 0x001000001f00780b */ /* 0x000fda0003f0c200 */
[----:B------:R-:W-:Y:S05]  /*68a0*/  @P0 BRA `(.L_x_79) ;  /* 0x0000000000940947 */ /* 0x000fea0003800000 */
[----:B------:R-:W-:Y:S01]  /*68b0*/  DFMA R20, R34, -R20, R28 ;  /* 0x800000142214722b */ /* 0x000fe2000000001c */
[----:B------:R-:W-:-:S09]  /*68c0*/  IMAD.MOV.U32 R26, RZ, RZ, RZ ;  /* 0x000000ffff1a7224 */ /* 0x000fd200078e00ff */
[C---:B------:R-:W-:Y:S02]  /*68d0*/  FSETP.NEU.AND P0, PT, R21.reuse, RZ, PT ;  /* 0x000000ff1500720b */ /* 0x040fe40003f0d000 */
[----:B------:R-:W-:-:S04]  /*68e0*/  LOP3.LUT R23, R21, 0x80000000, R23, 0x48, !PT ;  /* 0x8000000015177812 */ /* 0x000fc800078e4817 */
[----:B------:R-:W-:-:S07]  /*68f0*/  LOP3.LUT R27, R23, R27, RZ, 0xfc, !PT ;  /* 0x0000001b171b7212 */ /* 0x000fce00078efcff */
[----:B------:R-:W-:Y:S05]  /*6900*/  @!P0 BRA `(.L_x_79) ;  /* 0x00000000007c8947 */ /* 0x000fea0003800000 */
[----:B------:R-:W-:Y:S01]  /*6910*/  IADD3 R21, PT, PT, -R32, RZ, RZ ;  /* 0x000000ff20157210 */ /* 0x000fe20007ffe1ff */
[----:B------:R-:W-:Y:S01]  /*6920*/  DMUL.RP R26, R34, R26 ;  /* 0x0000001a221a7228 */ /* 0x000fe20000008000 */
[----:B------:R-:W-:-:S06]  /*6930*/  MOV R20, RZ ;  /* 0x000000ff00147202 */ /* 0x000fcc0000000f00 */
[----:B------:R-:W-:-:S03]  /*6940*/  DFMA R20, R30, -R20, R34 ;  /* 0x800000141e14722b */ /* 0x000fc60000000022 */
[----:B------:R-:W-:-:S03]  /*6950*/  LOP3.LUT R23, R27, R23, RZ, 0x3c, !PT ;  /* 0x000000171b177212 */ /* 0x000fc600078e3cff */
[----:B------:R-:W-:-:S04]  /*6960*/  IADD3 R20, PT, PT, -R32, -0x43300000, RZ ;  /* 0xbcd0000020147810 */ /* 0x000fc80007ffe1ff */
[----:B------:R-:W-:-:S04]  /*6970*/  FSETP.NEU.AND P0, PT, |R21|, R20, PT ;  /* 0x000000141500720b */ /* 0x000fc80003f0d200 */
[----:B------:R-:W-:Y:S02]  /*6980*/  FSEL R30, R26, R30, !P0 ;  /* 0x0000001e1a1e7208 */ /* 0x000fe40004000000 */
[----:B------:R-:W-:Y:S01]  /*6990*/  FSEL R31, R23, R31, !P0 ;  /* 0x0000001f171f7208 */ /* 0x000fe20004000000 */
[----:B------:R-:W-:Y:S06]  /*69a0*/  BRA `(.L_x_79) ;  /* 0x0000000000547947 */ /* 0x000fec0003800000 */
.L_x_78:
[----:B------:R-:W-:-:S14]  /*69b0*/  DSETP.NAN.AND P0, PT, R26, R26, PT ;  /* 0x0000001a1a00722a */ /* 0x000fdc0003f08000 */
[----:B------:R-:W-:Y:S05]  /*69c0*/  @P0 BRA `(.L_x_80) ;  /* 0x0000000000440947 */ /* 0x000fea0003800000 */
[----:B------:R-:W-:-:S14]  /*69d0*/  DSETP.NAN.AND P0, PT, R22, R22, PT ;  /* 0x000000161600722a */ /* 0x000fdc0003f08000 */
[----:B------:R-:W-:Y:S05]  /*69e0*/  @P0 BRA `(.L_x_81) ;  /* 0x0000000000300947 */ /* 0x000fea0003800000 */
[----:B------:R-:W-:Y:S01]  /*69f0*/  ISETP.NE.AND P0, PT, R43, R44, PT ;  /* 0x0000002c2b00720c */ /* 0x000fe20003f05270 */
[----:B------:R-:W-:Y:S01]  /*6a00*/  IMAD.MOV.U32 R30, RZ, RZ, 0x0 ;  /* 0x00000000ff1e7424 */ /* 0x000fe200078e00ff */
[----:B------:R-:W-:-:S11]  /*6a10*/  MOV R31, 0xfff80000 ;  /* 0xfff80000001f7802 */ /* 0x000fd60000000f00 */
[----:B------:R-:W-:Y:S05]  /*6a20*/  @!P0 BRA `(.L_x_79) ;  /* 0x0000000000348947 */ /* 0x000fea0003800000 */
[----:B------:R-:W-:Y:S02]  /*6a30*/  ISETP.NE.AND P0, PT, R43, 0x7ff00000, PT ;  /* 0x7ff000002b00780c */ /* 0x000fe40003f05270 */
[----:B------:R-:W-:Y:S02]  /*6a40*/  LOP3.LUT R31, R27, 0x80000000, R23, 0x48, !PT ;  /* 0x800000001b1f7812 */ /* 0x000fe400078e4817 */
[----:B------:R-:W-:-:S13]  /*6a50*/  ISETP.EQ.OR P0, PT, R44, RZ, !P0 ;  /* 0x000000ff2c00720c */ /* 0x000fda0004702670 */
[----:B------:R-:W-:Y:S02]  /*6a60*/  @P0 LOP3.LUT R20, R31, 0x7ff00000, RZ, 0xfc, !PT ;  /* 0x7ff000001f140812 */ /* 0x000fe400078efcff */
[----:B------:R-:W-:Y:S01]  /*6a70*/  @!P0 MOV R30, RZ ;  /* 0x000000ff001e8202 */ /* 0x000fe20000000f00 */
[----:B------:R-:W-:Y:S01]  /*6a80*/  @P0 IMAD.MOV.U32 R30, RZ, RZ, RZ ;  /* 0x000000ffff1e0224 */ /* 0x000fe200078e00ff */
[----:B------:R-:W-:Y:S01]  /*6a90*/  @P0 MOV R31, R20 ;  /* 0x00000014001f0202 */ /* 0x000fe20000000f00 */
[----:B------:R-:W-:Y:S06]  /*6aa0*/  BRA `(.L_x_79) ;  /* 0x0000000000147947 */ /* 0x000fec0003800000 */
.L_x_81:
[----:B------:R-:W-:Y:S02]  /*6ab0*/  LOP3.LUT R31, R23, 0x80000, RZ, 0xfc, !PT ;  /* 0x00080000171f7812 */ /* 0x000fe400078efcff */
[----:B------:R-:W-:Y:S01]  /*6ac0*/  MOV R30, R22 ;  /* 0x00000016001e7202 */ /* 0x000fe20000000f00 */
[----:B------:R-:W-:Y:S06]  /*6ad0*/  BRA `(.L_x_79) ;  /* 0x0000000000087947 */ /* 0x000fec0003800000 */
.L_x_80:
[----:B------:R-:W-:Y:S01]  /*6ae0*/  LOP3.LUT R31, R27, 0x80000, RZ, 0xfc, !PT ;  /* 0x000800001b1f7812 */ /* 0x000fe200078efcff */
[----:B------:R-:W-:-:S07]  /*6af0*/  IMAD.MOV.U32 R30, RZ, RZ, R26 ;  /* 0x000000ffff1e7224 */ /* 0x000fce00078e001a */
.L_x_79:
[----:B------:R-:W-:Y:S05]  /*6b00*/  BSYNC.RECONVERGENT B4 ;  /* 0x0000000000047941 */ /* 0x000fea0003800200 */
.L_x_77:
[----:B------:R-:W-:Y:S02]  /*6b10*/  HFMA2 R21, -RZ, RZ, 0, 0 ;  /* 0x00000000ff157431 */ /* 0x000fe400000001ff */
[----:B------:R-:W-:Y:S01]  /*6b20*/  IMAD.MOV.U32 R20, RZ, RZ, R38 ;  /* 0x000000ffff147224 */ /* 0x000fe200078e0026 */
[----:B------:R-:W-:Y:S02]  /*6b30*/  MOV R26, R30 ;  /* 0x0000001e001a7202 */ /* 0x000fe40000000f00 */
[----:B------:R-:W-:Y:S01]  /*6b40*/  MOV R27, R31 ;  /* 0x0000001f001b7202 */ /* 0x000fe20000000f00 */
[----:B------:R-:W-:Y:S06]  /*6b50*/  RET.REL.NODEC R20 `(_Z9featurizePKfS0_S0_PKiS2_S2_iS2_PfS3_S3_S3_) ;  /* 0xffffff9414287950 */ /* 0x000fec0003c3ffff */
        .weak           $__internal_1_$__cuda_sm20_sqrt_rn_f32_slowpath
        .type           $__internal_1_$__cuda_sm20_sqrt_rn_f32_slowpath,@function
        .size           $__internal_1_$__cuda_sm20_sqrt_rn_f32_slowpath,($__internal_2_$__cuda_sm3x_div_rn_noftz_f32_slowpath - $__internal_1_$__cuda_sm20_sqrt_rn_f32_slowpath)
$__internal_1_$__cuda_sm20_sqrt_rn_f32_slowpath:
[----:B------:R-:W-:-:S13]  /*6b60*/  LOP3.LUT P0, RZ, R20, 0x7fffffff, RZ, 0xc0, !PT ;  /* 0x7fffffff14ff7812 */ /* 0x000fda000780c0ff */
[----:B------:R-:W-:Y:S01]  /*6b70*/  @!P0 MOV R21, R20 ;  /* 0x0000001400158202 */ /* 0x000fe20000000f00 */
[----:B------:R-:W-:Y:S06]  /*6b80*/  @!P0 BRA `(.L_x_82) ;  /* 0x0000000000408947 */ /* 0x000fec0003800000 */
[----:B------:R-:W-:-:S13]  /*6b90*/  FSETP.GEU.FTZ.AND P0, PT, R20, RZ, PT ;  /* 0x000000ff1400720b */ /* 0x000fda0003f1e000 */
[----:B------:R-:W-:Y:S01]  /*6ba0*/  @!P0 IMAD.MOV.U32 R21, RZ, RZ, 0x7fffffff ;  /* 0x7fffffffff158424 */ /* 0x000fe200078e00ff */
[----:B------:R-:W-:Y:S06]  /*6bb0*/  @!P0 BRA `(.L_x_82) ;  /* 0x0000000000348947 */ /* 0x000fec0003800000 */
[----:B------:R-:W-:-:S13]  /*6bc0*/  FSETP.GTU.FTZ.AND P0, PT, |R20|, +INF , PT ;  /* 0x7f8000001400780b */ /* 0x000fda0003f1c200 */
[----:B------:R-:W-:Y:S01]  /*6bd0*/  @P0 FADD.FTZ R21, R20, 1 ;  /* 0x3f80000014150421 */ /* 0x000fe20000010000 */
[----:B------:R-:W-:Y:S06]  /*6be0*/  @P0 BRA `(.L_x_82) ;  /* 0x0000000000280947 */ /* 0x000fec0003800000 */
[----:B------:R-:W-:-:S13]  /*6bf0*/  FSETP.NEU.FTZ.AND P0, PT, |R20|, +INF , PT ;  /* 0x7f8000001400780b */ /* 0x000fda0003f1d200 */
[----:B------:R-:W-:-:S04]  /*6c00*/  @P0 FFMA R23, R20, 1.84467440737095516160e+19, RZ ;  /* 0x5f80000014170823 */ /* 0x000fc800000000ff */
[----:B------:R-:W0:Y:S02]  /*6c10*/  @P0 MUFU.RSQ R28, R23 ;  /* 0x00000017001c0308 */ /* 0x000e240000001400 */
[----:B0-----:R-:W-:Y:S01]  /*6c20*/  @P0 FMUL.FTZ R30, R23, R28 ;  /* 0x0000001c171e0220 */ /* 0x001fe20000410000 */
[----:B------:R-:W-:-:S03]  /*6c30*/  @P0 FMUL.FTZ R28, R28, 0.5 ;  /* 0x3f0000001c1c0820 */ /* 0x000fc60000410000 */
[----:B------:R-:W-:-:S04]  /*6c40*/  @P0 FADD.FTZ R21, -R30, -RZ ;  /* 0x800000ff1e150221 */ /* 0x000fc80000010100 */
[----:B------:R-:W-:Y:S01]  /*6c50*/  @P0 FFMA R27, R30, R21, R23 ;  /* 0x000000151e1b0223 */ /* 0x000fe20000000017 */
[----:B------:R-:W-:-:S03]  /*6c60*/  @!P0 MOV R21, R20 ;  /* 0x0000001400158202 */ /* 0x000fc60000000f00 */
[----:B------:R-:W-:-:S04]  /*6c70*/  @P0 FFMA R27, R27, R28, R30 ;  /* 0x0000001c1b1b0223 */ /* 0x000fc8000000001e */
[----:B------:R-:W-:-:S07]  /*6c80*/  @P0 FMUL.FTZ R21, R27, 2.3283064365386962891e-10 ;  /* 0x2f8000001b150820 */ /* 0x000fce0000410000 */
.L_x_82:
[----:B------:R-:W-:Y:S01]  /*6c90*/  MOV R41, R21 ;  /* 0x0000001500297202 */ /* 0x000fe20000000f00 */
[----:B------:R-:W-:Y:S02]  /*6ca0*/  HFMA2 R21, -RZ, RZ, 0, 0 ;  /* 0x00000000ff157431 */ /* 0x000fe400000001ff */
[----:B------:R-:W-:-:S04]  /*6cb0*/  IMAD.MOV.U32 R20, RZ, RZ, R29 ;  /* 0x000000ffff147224 */ /* 0x000fc800078e001d */
[----:B------:R-:W-:Y:S05]  /*6cc0*/  RET.REL.NODEC R20 `(_Z9featurizePKfS0_S0_PKiS2_S2_iS2_PfS3_S3_S3_) ;  /* 0xffffff9014cc7950 */ /* 0x000fea0003c3ffff */
        .weak           $__internal_2_$__cuda_sm3x_div_rn_noftz_f32_slowpath
        .type           $__internal_2_$__cuda_sm3x_div_rn_noftz_f32_slowpath,@function
        .size           $__internal_2_$__cuda_sm3x_div_rn_noftz_f32_slowpath,(.L_x_103 - $__internal_2_$__cuda_sm3x_div_rn_noftz_f32_slowpath)
$__internal_2_$__cuda_sm3x_div_rn_noftz_f32_slowpath:
[----:B------:R-:W-:Y:S01]  /*6cd0*/  SHF.R.U32.HI R21, RZ, 0x17, R32 ;  /* 0x00000017ff157819 */ /* 0x000fe20000011620 */
[----:B------:R-:W-:Y:S01]  /*6ce0*/  BSSY.RECONVERGENT B3, `(.L_x_83) ;  /* 0x0000065000037945 */ /* 0x000fe20003800200 */
[----:B------:R-:W-:Y:S02]  /*6cf0*/  SHF.R.U32.HI R20, RZ, 0x17, R19 ;  /* 0x00000017ff147819 */ /* 0x000fe40000011613 */
[----:B------:R-:W-:Y:S02]  /*6d00*/  LOP3.LUT R31, R21, 0xff, RZ, 0xc0, !PT ;  /* 0x000000ff151f7812 */ /* 0x000fe400078ec0ff */
[----:B------:R-:W-:Y:S02]  /*6d10*/  LOP3.LUT R29, R20, 0xff, RZ, 0xc0, !PT ;  /* 0x000000ff141d7812 */ /* 0x000fe400078ec0ff */
[----:B------:R-:W-:Y:S02]  /*6d20*/  IADD3 R28, PT, PT, R31, -0x1, RZ ;  /* 0xffffffff1f1c7810 */ /* 0x000fe40007ffe0ff */
[----:B------:R-:W-:Y:S01]  /*6d30*/  MOV R21, R19 ;  /* 0x0000001300157202 */ /* 0x000fe20000000f00 */
[----:B------:R-:W-:Y:S01]  /*6d40*/  VIADD R27, R29, 0xffffffff ;  /* 0xffffffff1d1b7836 */ /* 0x000fe20000000000 */
[----:B------:R-:W-:-:S02]  /*6d50*/  ISETP.GT.U32.AND P0, PT, R28, 0xfd, PT ;  /* 0x000000fd1c00780c */ /* 0x000fc40003f04070 */
[----:B------:R-:W-:Y:S02]  /*6d60*/  MOV R26, R32 ;  /* 0x00000020001a7202 */ /* 0x000fe40000000f00 */
[----:B------:R-:W-:-:S13]  /*6d70*/  ISETP.GT.U32.OR P0, PT, R27, 0xfd, P0 ;  /* 0x000000fd1b00780c */ /* 0x000fda0000704470 */
[----:B------:R-:W-:Y:S01]  /*6d80*/  @!P0 IMAD.MOV.U32 R23, RZ, RZ, RZ ;  /* 0x000000ffff178224 */ /* 0x000fe200078e00ff */
[----:B------:R-:W-:Y:S06]  /*6d90*/  @!P0 BRA `(.L_x_84) ;  /* 0x0000000000608947 */ /* 0x000fec0003800000 */
[----:B------:R-:W-:Y:S02]  /*6da0*/  FSETP.GTU.FTZ.AND P0, PT, |R19|, +INF , PT ;  /* 0x7f8000001300780b */ /* 0x000fe40003f1c200 */
[----:B------:R-:W-:Y:S02]  /*6db0*/  FSETP.GTU.FTZ.AND P1, PT, |R32|, +INF , PT ;  /* 0x7f8000002000780b */ /* 0x000fe40003f3c200 */
[----:B------:R-:W-:Y:S02]  /*6dc0*/  MOV R20, R32 ;  /* 0x0000002000147202 */ /* 0x000fe40000000f00 */
[----:B------:R-:W-:-:S13]  /*6dd0*/  PLOP3.LUT P0, PT, P0, P1, PT, 0xf8, 0x8f ;  /* 0x00000000008f781c */ /* 0x000fda0000703f70 */
[----:B------:R-:W-:Y:S05]  /*6de0*/  @P0 BRA `(.L_x_85) ;  /* 0x00000004004c0947 */ /* 0x000fea0003800000 */
[----:B------:R-:W-:-:S13]  /*6df0*/  LOP3.LUT P0, RZ, R26, 0x7fffffff, R21, 0xc8, !PT ;  /* 0x7fffffff1aff7812 */ /* 0x000fda000780c815 */
[----:B------:R-:W-:Y:S05]  /*6e00*/  @!P0 BRA `(.L_x_86) ;  /* 0x00000004003c8947 */ /* 0x000fea0003800000 */
[C---:B------:R-:W-:Y:S02]  /*6e10*/  FSETP.NEU.FTZ.AND P0, PT, |R19|.reuse, +INF , PT ;  /* 0x7f8000001300780b */ /* 0x040fe40003f1d200 */
[----:B------:R-:W-:Y:S02]  /*6e20*/  FSETP.NEU.FTZ.AND P2, PT, |R20|, +INF , PT ;  /* 0x7f8000001400780b */ /* 0x000fe40003f5d200 */
[----:B------:R-:W-:-:S11]  /*6e30*/  FSETP.NEU.FTZ.AND P1, PT, |R19|, +INF , PT ;  /* 0x7f8000001300780b */ /* 0x000fd60003f3d200 */
[----:B------:R-:W-:Y:S05]  /*6e40*/  @!P2 BRA !P0, `(.L_x_86) ;  /* 0x00000004002ca947 */ /* 0x000fea0004000000 */
[----:B------:R-:W-:-:S04]  /*6e50*/  LOP3.LUT P0, RZ, R21, 0x7fffffff, RZ, 0xc0, !PT ;  /* 0x7fffffff15ff7812 */ /* 0x000fc8000780c0ff */
[----:B------:R-:W-:-:S13]  /*6e60*/  PLOP3.LUT P0, PT, P2, P0, PT, 0x2f, 0xf2 ;  /* 0x0000000000f2781c */ /* 0x000fda0001700577 */
[----:B------:R-:W-:Y:S05]  /*6e70*/  @P0 BRA `(.L_x_87) ;  /* 0x0000000400180947 */ /* 0x000fea0003800000 */
[----:B------:R-:W-:-:S04]  /*6e80*/  LOP3.LUT P0, RZ, R26, 0x7fffffff, RZ, 0xc0, !PT ;  /* 0x7fffffff1aff7812 */ /* 0x000fc8000780c0ff */
[----:B------:R-:W-:-:S13]  /*6e90*/  PLOP3.LUT P0, PT, P1, P0, PT, 0x2f, 0xf2 ;  /* 0x0000000000f2781c */ /* 0x000fda0000f00577 */
[----:B------:R-:W-:Y:S05]  /*6ea0*/  @P0 BRA `(.L_x_88) ;  /* 0x0000000400000947 */ /* 0x000fea0003800000 */
[----:B------:R-:W-:Y:S02]  /*6eb0*/  ISETP.GE.AND P0, PT, R27, RZ, PT ;  /* 0x000000ff1b00720c */ /* 0x000fe40003f06270 */
[----:B------:R-:W-:-:S11]  /*6ec0*/  ISETP.GE.AND P1, PT, R28, RZ, PT ;  /* 0x000000ff1c00720c */ /* 0x000fd60003f26270 */
[----:B------:R-:W-:Y:S01]  /*6ed0*/  @P0 MOV R23, RZ ;  /* 0x000000ff00170202 */ /* 0x000fe20000000f00 */
[----:B------:R-:W-:Y:S02]  /*6ee0*/  @!P0 IMAD.MOV.U32 R23, RZ, RZ, -0x40 ;  /* 0xffffffc0ff178424 */ /* 0x000fe400078e00ff */
[----:B------:R-:W-:Y:S01]  /*6ef0*/  @!P0 FFMA R21, R19, 1.84467440737095516160e+19, RZ ;  /* 0x5f80000013158823 */ /* 0x000fe200000000ff */
[----:B------:R-:W-:Y:S02]  /*6f00*/  @!P1 FFMA R26, R20, 1.84467440737095516160e+19, RZ ;  /* 0x5f800000141a9823 */ /* 0x000fe400000000ff */
[----:B------:R-:W-:-:S07]  /*6f10*/  @!P1 IADD3 R23, PT, PT, R23, 0x40, RZ ;  /* 0x0000004017179810 */ /* 0x000fce0007ffe0ff */
.L_x_84:
[----:B------:R-:W-:Y:S01]  /*6f20*/  LEA R19, R31, 0xc0800000, 0x17 ;  /* 0xc08000001f137811 */ /* 0x000fe200078eb8ff */
[----:B------:R-:W-:Y:S01]  /*6f30*/  VIADD R20, R29, 0xffffff81 ;  /* 0xffffff811d147836 */ /* 0x000fe20000000000 */
[----:B------:R-:W-:Y:S02]  /*6f40*/  BSSY.RECONVERGENT B4, `(.L_x_89) ;  /* 0x0000035000047945 */ /* 0x000fe40003800200 */
[----:B------:R-:W-:Y:S01]  /*6f50*/  IADD3 R26, PT, PT, -R19, R26, RZ ;  /* 0x0000001a131a7210 */ /* 0x000fe20007ffe1ff */
[C---:B------:R-:W-:Y:S01]  /*6f60*/  IMAD R19, R20.reuse, -0x800000, R21 ;  /* 0xff80000014137824 */ /* 0x040fe200078e0215 */
[----:B------:R-:W-:Y:S02]  /*6f70*/  IADD3 R20, PT, PT, R20, 0x7f, -R31 ;  /* 0x0000007f14147810 */ /* 0x000fe40007ffe81f */
[----:B------:R-:W0:Y:S01]  /*6f80*/  MUFU.RCP R27, R26 ;  /* 0x0000001a001b7308 */ /* 0x000e220000001000 */
[----:B------:R-:W-:Y:S01]  /*6f90*/  FADD.FTZ R28, -R26, -RZ ;  /* 0x800000ff1a1c7221 */ /* 0x000fe20000010100 */
[----:B------:R-:W-:-:S03]  /*6fa0*/  IADD3 R20, PT, PT, R20, R23, RZ ;  /* 0x0000001714147210 */ /* 0x000fc60007ffe0ff */
[----:B0-----:R-:W-:-:S04]  /*6fb0*/  FFMA R30, R27, R28, 1 ;  /* 0x3f8000001b1e7423 */ /* 0x001fc8000000001c */
[----:B------:R-:W-:-:S04]  /*6fc0*/  FFMA R32, R27, R30, R27 ;  /* 0x0000001e1b207223 */ /* 0x000fc8000000001b */
[----:B------:R-:W-:-:S04]  /*6fd0*/  FFMA R21, R19, R32, RZ ;  /* 0x0000002013157223 */ /* 0x000fc800000000ff */
[----:B------:R-:W-:-:S04]  /*6fe0*/  FFMA R30, R28, R21, R19 ;  /* 0x000000151c1e7223 */ /* 0x000fc80000000013 */
[----:B------:R-:W-:-:S04]  /*6ff0*/  FFMA R27, R32, R30, R21 ;  /* 0x0000001e201b7223 */ /* 0x000fc80000000015 */
[----:B------:R-:W-:-:S04]  /*7000*/  FFMA R28, R28, R27, R19 ;  /* 0x0000001b1c1c7223 */ /* 0x000fc80000000013 */
[----:B------:R-:W-:-:S05]  /*7010*/  FFMA R21, R32, R28, R27 ;  /* 0x0000001c20157223 */ /* 0x000fca000000001b */
[----:B------:R-:W-:-:S04]  /*7020*/  SHF.R.U32.HI R19, RZ, 0x17, R21 ;  /* 0x00000017ff137819 */ /* 0x000fc80000011615 */
[----:B------:R-:W-:-:S04]  /*7030*/  LOP3.LUT R19, R19, 0xff, RZ, 0xc0, !PT ;  /* 0x000000ff13137812 */ /* 0x000fc800078ec0ff */
[----:B------:R-:W-:-:S05]  /*7040*/  IADD3 R29, PT, PT, R19, R20, RZ ;  /* 0x00000014131d7210 */ /* 0x000fca0007ffe0ff */
[----:B------:R-:W-:-:S05]  /*7050*/  VIADD R19, R29, 0xffffffff ;  /* 0xffffffff1d137836 */ /* 0x000fca0000000000 */
[----:B------:R-:W-:-:S13]  /*7060*/  ISETP.GE.U32.AND P0, PT, R19, 0xfe, PT ;  /* 0x000000fe1300780c */ /* 0x000fda0003f06070 */
[----:B------:R-:W-:Y:S05]  /*7070*/  @!P0 BRA `(.L_x_90) ;  /* 0x0000000000808947 */ /* 0x000fea0003800000 */
[----:B------:R-:W-:-:S13]  /*7080*/  ISETP.GT.AND P0, PT, R29, 0xfe, PT ;  /* 0x000000fe1d00780c */ /* 0x000fda0003f04270 */
[----:B------:R-:W-:Y:S05]  /*7090*/  @P0 BRA `(.L_x_91) ;  /* 0x00000000006c0947 */ /* 0x000fea0003800000 */
[----:B------:R-:W-:-:S13]  /*70a0*/  ISETP.GE.AND P0, PT, R29, 0x1, PT ;  /* 0x000000011d00780c */ /* 0x000fda0003f06270 */
[----:B------:R-:W-:Y:S05]  /*70b0*/  @P0 BRA `(.L_x_92) ;  /* 0x0000000000740947 */ /* 0x000fea0003800000 */
[----:B------:R-:W-:Y:S02]  /*70c0*/  ISETP.GE.AND P0, PT, R29, -0x18, PT ;  /* 0xffffffe81d00780c */ /* 0x000fe40003f06270 */
[----:B------:R-:W-:-:S11]  /*70d0*/  LOP3.LUT R21, R21, 0x80000000, RZ, 0xc0, !PT ;  /* 0x8000000015157812 */ /* 0x000fd600078ec0ff */
[----:B------:R-:W-:Y:S05]  /*70e0*/  @!P0 BRA `(.L_x_92) ;  /* 0x0000000000688947 */ /* 0x000fea0003800000 */
[CCC-:B------:R-:W-:Y:S01]  /*70f0*/  FFMA.RZ R19, R32.reuse, R28.reuse, R27.reuse ;  /* 0x0000001c20137223 */ /* 0x1c0fe2000000c01b */
[C---:B------:R-:W-:Y:S01]  /*7100*/  IADD3 R26, PT, PT, R29.reuse, 0x20, RZ ;  /* 0x000000201d1a7810 */ /* 0x040fe20007ffe0ff */
[CCC-:B------:R-:W-:Y:S01]  /*7110*/  FFMA.RM R20, R32.reuse, R28.reuse, R27.reuse ;  /* 0x0000001c20147223 */ /* 0x1c0fe2000000401b */
[----:B------:R-:W-:Y:S02]  /*7120*/  ISETP.NE.AND P2, PT, R29, RZ, PT ;  /* 0x000000ff1d00720c */ /* 0x000fe40003f45270 */
[----:B------:R-:W-:Y:S01]  /*7130*/  LOP3.LUT R23, R19, 0x7fffff, RZ, 0xc0, !PT ;  /* 0x007fffff13177812 */ /* 0x000fe200078ec0ff */
[----:B------:R-:W-:Y:S01]  /*7140*/  FFMA.RP R19, R32, R28, R27 ;  /* 0x0000001c20137223 */ /* 0x000fe2000000801b */
[----:B------:R-:W-:Y:S02]  /*7150*/  ISETP.NE.AND P1, PT, R29, RZ, PT ;  /* 0x000000ff1d00720c */ /* 0x000fe40003f25270 */
[----:B------:R-:W-:Y:S02]  /*7160*/  LOP3.LUT R23, R23, 0x800000, RZ, 0xfc, !PT ;  /* 0x0080000017177812 */ /* 0x000fe400078efcff */
[----:B------:R-:W-:-:S02]  /*7170*/  IADD3 R27, PT, PT, -R29, RZ, RZ ;  /* 0x000000ff1d1b7210 */ /* 0x000fc40007ffe1ff */
[----:B------:R-:W-:Y:S02]  /*7180*/  SHF.L.U32 R26, R23, R26, RZ ;  /* 0x0000001a171a7219 */ /* 0x000fe400000006ff */
[----:B------:R-:W-:Y:S02]  /*7190*/  FSETP.NEU.FTZ.AND P0, PT, R19, R20, PT ;  /* 0x000000141300720b */ /* 0x000fe40003f1d000 */
[----:B------:R-:W-:Y:S02]  /*71a0*/  SEL R20, R27, RZ, P2 ;  /* 0x000000ff1b147207 */ /* 0x000fe40001000000 */
[----:B------:R-:W-:Y:S02]  /*71b0*/  ISETP.NE.AND P1, PT, R26, RZ, P1 ;  /* 0x000000ff1a00720c */ /* 0x000fe40000f25270 */
[----:B------:R-:W-:Y:S02]  /*71c0*/  SHF.R.U32.HI R20, RZ, R20, R23 ;  /* 0x00000014ff147219 */ /* 0x000fe40000011617 */
[----:B------:R-:W-:-:S02]  /*71d0*/  PLOP3.LUT P0, PT, P0, P1, PT, 0xf8, 0x8f ;  /* 0x00000000008f781c */ /* 0x000fc40000703f70 */
[----:B------:R-:W-:Y:S02]  /*71e0*/  SHF.R.U32.HI R26, RZ, 0x1, R20 ;  /* 0x00000001ff1a7819 */ /* 0x000fe40000011614 */
[----:B------:R-:W-:-:S04]  /*71f0*/  SEL R19, RZ, 0x1, !P0 ;  /* 0x00000001ff137807 */ /* 0x000fc80004000000 */
[----:B------:R-:W-:-:S04]  /*7200*/  LOP3.LUT R19, R19, 0x1, R26, 0xf8, !PT ;  /* 0x0000000113137812 */ /* 0x000fc800078ef81a */
[----:B------:R-:W-:-:S05]  /*7210*/  LOP3.LUT R19, R19, R20, RZ, 0xc0, !PT ;  /* 0x0000001413137212 */ /* 0x000fca00078ec0ff */
[----:B------:R-:W-:-:S05]  /*7220*/  IMAD.IADD R26, R26, 0x1, R19 ;  /* 0x000000011a1a7824 */ /* 0x000fca00078e0213 */
[----:B------:R-:W-:Y:S01]  /*7230*/  LOP3.LUT R21, R26, R21, RZ, 0xfc, !PT ;  /* 0x000000151a157212 */ /* 0x000fe200078efcff */
[----:B------:R-:W-:Y:S06]  /*7240*/  BRA `(.L_x_92) ;  /* 0x0000000000107947 */ /* 0x000fec0003800000 */
.L_x_91:
[----:B------:R-:W-:-:S04]  /*7250*/  LOP3.LUT R21, R21, 0x80000000, RZ, 0xc0, !PT ;  /* 0x8000000015157812 */ /* 0x000fc800078ec0ff */
[----:B------:R-:W-:Y:S01]  /*7260*/  LOP3.LUT R21, R21, 0x7f800000, RZ, 0xfc, !PT ;  /* 0x7f80000015157812 */ /* 0x000fe200078efcff */
[----:B------:R-:W-:Y:S06]  /*7270*/  BRA `(.L_x_92) ;  /* 0x0000000000047947 */ /* 0x000fec0003800000 */
.L_x_90:
[----:B------:R-:W-:-:S07]  /*7280*/  LEA R21, R20, R21, 0x17 ;  /* 0x0000001514157211 */ /* 0x000fce00078eb8ff */
.L_x_92:
[----:B------:R-:W-:Y:S05]  /*7290*/  BSYNC.RECONVERGENT B4 ;  /* 0x0000000000047941 */ /* 0x000fea0003800200 */
.L_x_89:
[----:B------:R-:W-:Y:S05]  /*72a0*/  BRA `(.L_x_93) ;  /* 0x0000000000207947 */ /* 0x000fea0003800000 */
.L_x_88:
[----:B------:R-:W-:-:S04]  /*72b0*/  LOP3.LUT R21, R26, 0x80000000, R21, 0x48, !PT ;  /* 0x800000001a157812 */ /* 0x000fc800078e4815 */
[----:B------:R-:W-:Y:S01]  /*72c0*/  LOP3.LUT R21, R21, 0x7f800000, RZ, 0xfc, !PT ;  /* 0x7f80000015157812 */ /* 0x000fe200078efcff */
[----:B------:R-:W-:Y:S06]  /*72d0*/  BRA `(.L_x_93) ;  /* 0x0000000000147947 */ /* 0x000fec0003800000 */
.L_x_87:
[----:B------:R-:W-:Y:S01]  /*72e0*/  LOP3.LUT R21, R26, 0x80000000, R21, 0x48, !PT ;  /* 0x800000001a157812 */ /* 0x000fe200078e4815 */
[----:B------:R-:W-:Y:S06]  /*72f0*/  BRA `(.L_x_93) ;  /* 0x00000000000c7947 */ /* 0x000fec0003800000 */
.L_x_86:
[----:B------:R-:W0:Y:S01]  /*7300*/  MUFU.RSQ R21, -QNAN ;  /* 0xffc0000000157908 */ /* 0x000e220000001400 */
[----:B------:R-:W-:Y:S05]  /*7310*/  BRA `(.L_x_93) ;  /* 0x0000000000047947 */ /* 0x000fea0003800000 */
.L_x_85:
[----:B------:R-:W-:-:S07]  /*7320*/  FADD.FTZ R21, R19, R20 ;  /* 0x0000001413157221 */ /* 0x000fce0000010000 */
.L_x_93:
[----:B------:R-:W-:Y:S05]  /*7330*/  BSYNC.RECONVERGENT B3 ;  /* 0x0000000000037941 */ /* 0x000fea0003800200 */
.L_x_83:
[----:B------:R-:W-:-:S04]  /*7340*/  HFMA2 R23, -RZ, RZ, 0, 0 ;  /* 0x00000000ff177431 */ /* 0x000fc800000001ff */
[----:B0-----:R-:W-:Y:S05]  /*7350*/  RET.REL.NODEC R22 `(_Z9featurizePKfS0_S0_PKiS2_S2_iS2_PfS3_S3_S3_) ;  /* 0xffffff8c16287950 */ /* 0x001fea0003c3ffff */
.L_x_94:
        /* <DEDUP_REMOVED lines=10> */
.L_x_103:


//--------------------- .text._Z7scatterPKiS0_Pim --------------------------
	.section	.text._Z7scatterPKiS0_Pim,"ax",@progbits
	.align	128
        .global         _Z7scatterPKiS0_Pim
        .type           _Z7scatterPKiS0_Pim,@function
        .size           _Z7scatterPKiS0_Pim,(.L_x_106 - _Z7scatterPKiS0_Pim)
        .other          _Z7scatterPKiS0_Pim,@"STO_CUDA_ENTRY STV_DEFAULT"
_Z7scatterPKiS0_Pim:
.text._Z7scatterPKiS0_Pim:
[----:B------:R-:W-:Y:S01]  /*0000*/  LDC R1, c[0x0][0x37c] ;  /* 0x0000df00ff017b82 */ /* 0x000fe20000000800 */
[----:B------:R-:W0:Y:S01]  /*0010*/  S2R R0, SR_CTAID.X ;  /* 0x0000000000007919 */ /* 0x000e220000002500 */
[----:B------:R-:W0:Y:S01]  /*0020*/  LDCU UR4, c[0x0][0x360] ;  /* 0x00006c00ff0477ac */ /* 0x000e220008000800 */
[----:B------:R-:W0:Y:S01]  /*0030*/  S2R R3, SR_TID.X ;  /* 0x0000000000037919 */ /* 0x000e220000002100 */
[----:B------:R-:W1:Y:S01]  /*0040*/  LDCU.64 UR6, c[0x0][0x398] ;  /* 0x00007300ff0677ac */ /* 0x000e620008000a00 */
[----:B0-----:R-:W-:-:S05]  /*0050*/  IMAD R0, R0, UR4, R3 ;  /* 0x0000000400007c24 */ /* 0x001fca000f8e0203 */
[----:B-1----:R-:W-:Y:S02]  /*0060*/  ISETP.GE.U32.AND P0, PT, R0, UR6, PT ;  /* 0x0000000600007c0c */ /* 0x002fe4000bf06070 */
[----:B------:R-:W-:-:S04]  /*0070*/  SHF.R.S32.HI R3, RZ, 0x1f, R0 ;  /* 0x0000001fff037819 */ /* 0x000fc80000011400 */
[----:B------:R-:W-:-:S13]  /*0080*/  ISETP.GE.U32.AND.EX P0, PT, R3, UR7, PT, P0 ;  /* 0x0000000703007c0c */ /* 0x000fda000bf06100 */
[----:B------:R-:W-:Y:S05]  /*0090*/  @P0 EXIT ;  /* 0x000000000000094d */ /* 0x000fea0003800000 */
[----:B------:R-:W0:Y:S01]  /*00a0*/  LDCU.128 UR8, c[0x0][0x380] ;  /* 0x00007000ff0877ac */ /* 0x000e220008000c00 */
[C---:B------:R-:W-:Y:S01]  /*00b0*/  IMAD.SHL.U32 R4, R0.reuse, 0x4, RZ ;  /* 0x0000000400047824 */ /* 0x040fe200078e00ff */
[----:B------:R-:W-:Y:S01]  /*00c0*/  SHF.L.U64.HI R0, R0, 0x2, R3 ;  /* 0x0000000200007819 */ /* 0x000fe20000010203 */
[----:B------:R-:W1:Y:S01]  /*00d0*/  LDCU.64 UR4, c[0x0][0x358] ;  /* 0x00006b00ff0477ac */ /* 0x000e620008000a00 */
[----:B------:R-:W2:Y:S02]  /*00e0*/  LDC.64 R2, c[0x0][0x390] ;  /* 0x0000e400ff027b82 */ /* 0x000ea40000000a00 */
[C---:B0-----:R-:W-:Y:S02]  /*00f0*/  IADD3 R6, P1, PT, R4.reuse, UR8, RZ ;  /* 0x0000000804067c10 */ /* 0x041fe4000ff3e0ff */
[----:B------:R-:W-:Y:S02]  /*0100*/  IADD3 R4, P0, PT, R4, UR10, RZ ;  /* 0x0000000a04047c10 */ /* 0x000fe4000ff1e0ff */
[----:B------:R-:W-:-:S02]  /*0110*/  IADD3.X R7, PT, PT, R0, UR9, RZ, P1, !PT ;  /* 0x0000000900077c10 */ /* 0x000fc40008ffe4ff */
[----:B------:R-:W-:-:S04]  /*0120*/  IADD3.X R5, PT, PT, R0, UR11, RZ, P0, !PT ;  /* 0x0000000b00057c10 */ /* 0x000fc800087fe4ff */
[----:B-1----:R-:W2:Y:S04]  /*0130*/  LDG.E R7, desc[UR4][R6.64] ;  /* 0x0000000406077981 */ /* 0x002ea8000c1e1900 */
[----:B------:R-:W3:Y:S01]  /*0140*/  LDG.E R5, desc[UR4][R4.64] ;  /* 0x0000000404057981 */ /* 0x000ee2000c1e1900 */
[----:B--2---:R-:W-:-:S05]  /*0150*/  IMAD.WIDE R2, R7, 0x4, R2 ;  /* 0x0000000407027825 */ /* 0x004fca00078e0202 */
[----:B---3--:R-:W-:Y:S01]  /*0160*/  STG.E desc[UR4][R2.64], R5 ;  /* 0x0000000502007986 */ /* 0x008fe2000c101904 */
[----:B------:R-:W-:Y:S05]  /*0170*/  EXIT ;  /* 0x000000000000794d */ /* 0x000fea0003800000 */
.L_x_95:
        /* <DEDUP_REMOVED lines=16> */
.L_x_106:


//--------------------- .text._Z7inversePKiPim    --------------------------
	.section	.text._Z7inversePKiPim,"ax",@progbits
	.align	128
        .global         _Z7inversePKiPim
        .type           _Z7inversePKiPim,@function
        .size           _Z7inversePKiPim,(.L_x_107 - _Z7inversePKiPim)
        .other          _Z7inversePKiPim,@"STO_CUDA_ENTRY STV_DEFAULT"
_Z7inversePKiPim:
.text._Z7inversePKiPim:
        /* <DEDUP_REMOVED lines=10> */
[----:B------:R-:W0:Y:S01]  /*00a0*/  LDCU.64 UR6, c[0x0][0x380] ;  /* 0x00007000ff0677ac */ /* 0x000e220008000a00 */
[----:B------:R-:W1:Y:S01]  /*00b0*/  LDC.64 R2, c[0x0][0x388] ;  /* 0x0000e200ff027b82 */ /* 0x000e620000000a00 */
[----:B------:R-:W2:Y:S01]  /*00c0*/  LDCU.64 UR4, c[0x0][0x358] ;  /* 0x00006b00ff0477ac */ /* 0x000ea20008000a00 */
[----:B0-----:R-:W-:-:S04]  /*00d0*/  LEA R4, P0, R7, UR6, 0x2 ;  /* 0x0000000607047c11 */ /* 0x001fc8000f8010ff */
[----:B------:R-:W-:-:S06]  /*00e0*/  LEA.HI.X R5, R7, UR7, R0, 0x2, P0 ;  /* 0x0000000707057c11 */ /* 0x000fcc00080f1400 */
[----:B--2---:R-:W1:Y:S02]  /*00f0*/  LDG.E R5, desc[UR4][R4.64] ;  /* 0x0000000404057981 */ /* 0x004e64000c1e1900 */
[----:B-1----:R-:W-:-:S05]  /*0100*/  IMAD.WIDE R2, R5, 0x4, R2 ;  /* 0x0000000405027825 */ /* 0x002fca00078e0202 */
[----:B------:R-:W-:Y:S01]  /*0110*/  STG.E desc[UR4][R2.64], R7 ;  /* 0x0000000702007986 */ /* 0x000fe2000c101904 */
[----:B------:R-:W-:Y:S05]  /*0120*/  EXIT ;  /* 0x000000000000794d */ /* 0x000fea0003800000 */
.L_x_96:
        /* <DEDUP_REMOVED lines=13> */
.L_x_107:


//--------------------- .nv.global.init           --------------------------
	.section	.nv.global.init,"aw",@progbits
	.align	4
.nv.global.init:
	.type		A_Rs,@object
	.size		A_Rs,(__cudart_i2opi_f - A_Rs)
A_Rs:
        /*0000*/ 	.byte	0x00, 0x00, 0x00, 0x3f, 0x33, 0x33, 0x93, 0x3f, 0x66, 0x66, 0xe6, 0x3f, 0xcd, 0xcc, 0x1c, 0x40
	.type		__cudart_i2opi_f,@object
	.size		__cudart_i2opi_f,(A_thetas - __cudart_i2opi_f)
__cudart_i2opi_f:
        /*0010*/ 	.byte	0x41, 0x90, 0x43, 0x3c, 0x99, 0x95, 0x62, 0xdb, 0xc0, 0xdd, 0x34, 0xf5, 0xd1, 0x57, 0x27, 0xfc
        /*0020*/ 	.byte	0x29, 0x15, 0x44, 0x4e, 0x6e, 0x83, 0xf9, 0xa2
	.type		A_thetas,@object
	.size		A_thetas,(R_Rs - A_thetas)
A_thetas:
        /*0028*/ 	.byte	0x00, 0x00, 0x00, 0x00, 0xdb, 0x0f, 0x49, 0x3f, 0xda, 0x0f, 0xc9, 0x3f, 0xe4, 0xcb, 0x16, 0x40
        /*0038*/ 	.byte	0xdb, 0x0f, 0x49, 0x40, 0xd1, 0x53, 0x7b, 0x40, 0xe4, 0xcb, 0x96, 0x40, 0xdf, 0xed, 0xaf, 0x40
	.type		R_Rs,@object
	.size		R_Rs,(.L_0 - R_Rs)
R_Rs:
        /*0048*/ 	.byte	0x00, 0x00, 0x00, 0x3f, 0x9a, 0x99, 0x41, 0x3f, 0x9a, 0x99, 0x81, 0x3f, 0x66, 0x66, 0xa2, 0x3f
        /*0058*/ 	.byte	0x33, 0x33, 0xc3, 0x3f, 0x00, 0x00, 0xe4, 0x3f, 0x66, 0x66, 0x02, 0x40, 0xcd, 0xcc, 0x12, 0x40
        /*0068*/ 	.byte	0x33, 0x33, 0x23, 0x40, 0x9a, 0x99, 0x33, 0x40, 0x00, 0x00, 0x44, 0x40, 0x66, 0x66, 0x54, 0x40
        /*0078*/ 	.byte	0xcd, 0xcc, 0x64, 0x40, 0x33, 0x33, 0x75, 0x40, 0xcd, 0xcc, 0x82, 0x40, 0x00, 0x00, 0x8b, 0x40
.L_0:


//--------------------- .nv.shared.reserved.0     --------------------------
	.section	.nv.shared.reserved.0,"aw",@nobits
	.weak		__nv_reservedSMEM_offset_0_alias
	.size		__nv_reservedSMEM_offset_0_alias, 0, 64
	.other		__nv_reservedSMEM_offset_0_alias,@"STO_CUDA_RESERVED_SHARED STV_DEFAULT"
__nv_reservedSMEM_offset_0_alias:
	.zero		0
	.zero		64


//--------------------- .nv.global                --------------------------
	.section	.nv.global,"aw",@nobits
.nv.global:
	.type		_ZN34_INTERNAL_dc6c78a2_4_k_cu_4fde8f806thrust24THRUST_300001_SM_1000_NS12placeholders2_5E,@object
	.size		_ZN34_INTERNAL_dc6c78a2_4_k_cu_4fde8f806thrust24THRUST_300001_SM_1000_NS12placeholders2_5E,(_ZN34_INTERNAL_dc6c78a2_4_k_cu_4fde8f804cuda3std3__45__cpo6cbeginE - _ZN34_INTERNAL_dc6c78a2_4_k_cu_4fde8f806thrust24THRUST_300001_SM_1000_NS12placeholders2_5E)
_ZN34_INTERNAL_dc6c78a2_4_k_cu_4fde8f806thrust24THRUST_300001_SM_1000_NS12placeholders2_5E:
	.zero		1
	.type		_ZN34_INTERNAL_dc6c78a2_4_k_cu_4fde8f804cuda3std3__45__cpo6cbeginE,@object
	.size		_ZN34_INTERNAL_dc6c78a2_4_k_cu_4fde8f804cuda3std3__45__cpo6cbeginE,(_ZN34_INTERNAL_dc6c78a2_4_k_cu_4fde8f804cuda3std6ranges3__45__cpo6cbeginE - _ZN34_INTERNAL_dc6c78a2_4_k_cu_4fde8f804cuda3std3__45__cpo6cbeginE)
_ZN34_INTERNAL_dc6c78a2_4_k_cu_4fde8f804cuda3std3__45__cpo6cbeginE:
	.zero		1
	.type		_ZN34_INTERNAL_dc6c78a2_4_k_cu_4fde8f804cuda3std6ranges3__45__cpo6cbeginE,@object
	.size		_ZN34_INTERNAL_dc6c78a2_4_k_cu_4fde8f804cuda3std6ranges3__45__cpo6cbeginE,(_ZN34_INTERNAL_dc6c78a2_4_k_cu_4fde8f804cuda3std3__48in_placeE - _ZN34_INTERNAL_dc6c78a2_4_k_cu_4fde8f804cuda3std6ranges3__45__cpo6cbeginE)
_ZN34_INTERNAL_dc6c78a2_4_k_cu_4fde8f804cuda3std6ranges3__45__cpo6cbeginE:
	.zero		1
	.type		_ZN34_INTERNAL_dc6c78a2_4_k_cu_4fde8f804cuda3std3__48in_placeE,@object
	.size		_ZN34_INTERNAL_dc6c78a2_4_k_cu_4fde8f804cuda3std3__48in_placeE,(_ZN34_INTERNAL_dc6c78a2_4_k_cu_4fde8f804cuda3std6ranges3__45__cpo4sizeE - _ZN34_INTERNAL_dc6c78a2_4_k_cu_4fde8f804cuda3std3__48in_placeE)
_ZN34_INTERNAL_dc6c78a2_4_k_cu_4fde8f804cuda3std3__48in_placeE:
	.zero		1
	.type		_ZN34_INTERNAL_dc6c78a2_4_k_cu_4fde8f804cuda3std6ranges3__45__cpo4sizeE,@object
	.size		_ZN34_INTERNAL_dc6c78a2_4_k_cu_4fde8f804cuda3std6ranges3__45__cpo4sizeE,(_ZN34_INTERNAL_dc6c78a2_4_k_cu_4fde8f806thrust24THRUST_300001_SM_1000_NS12placeholders2_9E - _ZN34_INTERNAL_dc6c78a2_4_k_cu_4fde8f804cuda3std6ranges3__45__cpo4sizeE)
_ZN34_INTERNAL_dc6c78a2_4_k_cu_4fde8f804cuda3std6ranges3__45__cpo4sizeE:
	.zero		1
	.type		_ZN34_INTERNAL_dc6c78a2_4_k_cu_4fde8f806thrust24THRUST_300001_SM_1000_NS12placeholders2_9E,@object
	.size		_ZN34_INTERNAL_dc6c78a2_4_k_cu_4fde8f806thrust24THRUST_300001_SM_1000_NS12placeholders2_9E,(_ZN34_INTERNAL_dc6c78a2_4_k_cu_4fde8f804cuda3std3__45__cpo7crbeginE - _ZN34_INTERNAL_dc6c78a2_4_k_cu_4fde8f806thrust24THRUST_300001_SM_1000_NS12placeholders2_9E)
_ZN34_INTERNAL_dc6c78a2_4_k_cu_4fde8f806thrust24THRUST_300001_SM_1000_NS12placeholders2_9E:
	.zero		1
	.type		_ZN34_INTERNAL_dc6c78a2_4_k_cu_4fde8f804cuda3std3__45__cpo7crbeginE,@object
	.size		_ZN34_INTERNAL_dc6c78a2_4_k_cu_4fde8f804cuda3std3__45__cpo7crbeginE,(_ZN34_INTERNAL_dc6c78a2_4_k_cu_4fde8f804cuda3std6ranges3__45__cpo4nextE - _ZN34_INTERNAL_dc6c78a2_4_k_cu_4fde8f804cuda3std3__45__cpo7crbeginE)
_ZN34_INTERNAL_dc6c78a2_4_k_cu_4fde8f804cuda3std3__45__cpo7crbeginE:
	.zero		1
	.type		_ZN34_INTERNAL_dc6c78a2_4_k_cu_4fde8f804cuda3std6ranges3__45__cpo4nextE,@object
	.size		_ZN34_INTERNAL_dc6c78a2_4_k_cu_4fde8f804cuda3std6ranges3__45__cpo4nextE,(_ZN34_INTERNAL_dc6c78a2_4_k_cu_4fde8f804cuda3std6ranges3__45__cpo4swapE - _ZN34_INTERNAL_dc6c78a2_4_k_cu_4fde8f804cuda3std6ranges3__45__cpo4nextE)
_ZN34_INTERNAL_dc6c78a2_4_k_cu_4fde8f804cuda3std6ranges3__45__cpo4nextE:
	.zero		1
	.type		_ZN34_INTERNAL_dc6c78a2_4_k_cu_4fde8f804cuda3std6ranges3__45__cpo4swapE,@object
	.size		_ZN34_INTERNAL_dc6c78a2_4_k_cu_4fde8f804cuda3std6ranges3__45__cpo4swapE,(_ZN34_INTERNAL_dc6c78a2_4_k_cu_4fde8f806thrust24THRUST_300001_SM_1000_NS12placeholders2_1E - _ZN34_INTERNAL_dc6c78a2_4_k_cu_4fde8f804cuda3std6ranges3__45__cpo4swapE)
_ZN34_INTERNAL_dc6c78a2_4_k_cu_4fde8f804cuda3std6ranges3__45__cpo4swapE:
	.zero		1
	.type		_ZN34_INTERNAL_dc6c78a2_4_k_cu_4fde8f806thrust24THRUST_300001_SM_1000_NS12placeholders2_1E,@object
	.size		_ZN34_INTERNAL_dc6c78a2_4_k_cu_4fde8f806thrust24THRUST_300001_SM_1000_NS12placeholders2_1E,(_ZN34_INTERNAL_dc6c78a2_4_k_cu_4fde8f806thrust24THRUST_300001_SM_1000_NS12placeholders2_3E - _ZN34_INTERNAL_dc6c78a2_4_k_cu_4fde8f806thrust24THRUST_300001_SM_1000_NS12placeholders2_1E)
_ZN34_INTERNAL_dc6c78a2_4_k_cu_4fde8f806thrust24THRUST_300001_SM_1000_NS12placeholders2_1E:
	.zero		1
	.type		_ZN34_INTERNAL_dc6c78a2_4_k_cu_4fde8f806thrust24THRUST_300001_SM_1000_NS12placeholders2_3E,@object
	.size		_ZN34_INTERNAL_dc6c78a2_4_k_cu_4fde8f806thrust24THRUST_300001_SM_1000_NS12placeholders2_3E,(_ZN34_INTERNAL_dc6c78a2_4_k_cu_4fde8f804cuda3std3__45__cpo5beginE - _ZN34_INTERNAL_dc6c78a2_4_k_cu_4fde8f806thrust24THRUST_300001_SM_1000_NS12placeholders2_3E)
_ZN34_INTERNAL_dc6c78a2_4_k_cu_4fde8f806thrust24THRUST_300001_SM_1000_NS12placeholders2_3E:
	.zero		1
	.type		_ZN34_INTERNAL_dc6c78a2_4_k_cu_4fde8f804cuda3std3__45__cpo5beginE,@object
	.size		_ZN34_INTERNAL_dc6c78a2_4_k_cu_4fde8f804cuda3std3__45__cpo5beginE,(_ZN34_INTERNAL_dc6c78a2_4_k_cu_4fde8f804cuda3std6ranges3__45__cpo5beginE - _ZN34_INTERNAL_dc6c78a2_4_k_cu_4fde8f804cuda3std3__45__cpo5beginE)
_ZN34_INTERNAL_dc6c78a2_4_k_cu_4fde8f804cuda3std3__45__cpo5beginE:
	.zero		1
	.type		_ZN34_INTERNAL_dc6c78a2_4_k_cu_4fde8f804cuda3std6ranges3__45__cpo5beginE,@object
	.size		_ZN34_INTERNAL_dc6c78a2_4_k_cu_4fde8f804cuda3std6ranges3__45__cpo5beginE,(_ZN34_INTERNAL_dc6c78a2_4_k_cu_4fde8f804cuda3std3__436_GLOBAL__N__dc6c78a2_4_k_cu_4fde8f806ignoreE - _ZN34_INTERNAL_dc6c78a2_4_k_cu_4fde8f804cuda3std6ranges3__45__cpo5beginE)
_ZN34_INTERNAL_dc6c78a2_4_k_cu_4fde8f804cuda3std6ranges3__45__cpo5beginE:
	.zero		1
	.type		_ZN34_INTERNAL_dc6c78a2_4_k_cu_4fde8f804cuda3std3__436_GLOBAL__N__dc6c78a2_4_k_cu_4fde8f806ignoreE,@object
	.size		_ZN34_INTERNAL_dc6c78a2_4_k_cu_4fde8f804cuda3std3__436_GLOBAL__N__dc6c78a2_4_k_cu_4fde8f806ignoreE,(_ZN34_INTERNAL_dc6c78a2_4_k_cu_4fde8f804cuda3std6ranges3__45__cpo4dataE - _ZN34_INTERNAL_dc6c78a2_4_k_cu_4fde8f804cuda3std3__436_GLOBAL__N__dc6c78a2_4_k_cu_4fde8f806ignoreE)
_ZN34_INTERNAL_dc6c78a2_4_k_cu_4fde8f804cuda3std3__436_GLOBAL__N__dc6c78a2_4_k_cu_4fde8f806ignoreE:
	.zero		1
	.type		_ZN34_INTERNAL_dc6c78a2_4_k_cu_4fde8f804cuda3std6ranges3__45__cpo4dataE,@object
	.size		_ZN34_INTERNAL_dc6c78a2_4_k_cu_4fde8f804cuda3std6ranges3__45__cpo4dataE,(_ZN34_INTERNAL_dc6c78a2_4_k_cu_4fde8f806thrust24THRUST_300001_SM_1000_NS12placeholders2_7E - _ZN34_INTERNAL_dc6c78a2_4_k_cu_4fde8f804cuda3std6ranges3__45__cpo4dataE)
_ZN34_INTERNAL_dc6c78a2_4_k_cu_4fde8f804cuda3std6ranges3__45__cpo4dataE:
	.zero		1
	.type		_ZN34_INTERNAL_dc6c78a2_4_k_cu_4fde8f806thrust24THRUST_300001_SM_1000_NS12placeholders2_7E,@object
	.size		_ZN34_INTERNAL_dc6c78a2_4_k_cu_4fde8f806thrust24THRUST_300001_SM_1000_NS12placeholders2_7E,(_ZN34_INTERNAL_dc6c78a2_4_k_cu_4fde8f804cuda3std3__45__cpo6rbeginE - _ZN34_INTERNAL_dc6c78a2_4_k_cu_4fde8f806thrust24THRUST_300001_SM_1000_NS12placeholders2_7E)
_ZN34_INTERNAL_dc6c78a2_4_k_cu_4fde8f806thrust24THRUST_300001_SM_1000_NS12placeholders2_7E:
	.zero		1
	.type		_ZN34_INTERNAL_dc6c78a2_4_k_cu_4fde8f804cuda3std3__45__cpo6rbeginE,@object
	.size		_ZN34_INTERNAL_dc6c78a2_4_k_cu_4fde8f804cuda3std3__45__cpo6rbeginE,(_ZN34_INTERNAL_dc6c78a2_4_k_cu_4fde8f804cuda3std6ranges3__45__cpo7advanceE - _ZN34_INTERNAL_dc6c78a2_4_k_cu_4fde8f804cuda3std3__45__cpo6rbeginE)
_ZN34_INTERNAL_dc6c78a2_4_k_cu_4fde8f804cuda3std3__45__cpo6rbeginE:
	.zero		1
	.type		_ZN34_INTERNAL_dc6c78a2_4_k_cu_4fde8f804cuda3std6ranges3__45__cpo7advanceE,@object
	.size		_ZN34_INTERNAL_dc6c78a2_4_k_cu_4fde8f804cuda3std6ranges3__45__cpo7advanceE,(_ZN34_INTERNAL_dc6c78a2_4_k_cu_4fde8f804cuda3std3__47nulloptE - _ZN34_INTERNAL_dc6c78a2_4_k_cu_4fde8f804cuda3std6ranges3__45__cpo7advanceE)
_ZN34_INTERNAL_dc6c78a2_4_k_cu_4fde8f804cuda3std6ranges3__45__cpo7advanceE:
	.zero		1
	.type		_ZN34_INTERNAL_dc6c78a2_4_k_cu_4fde8f804cuda3std3__47nulloptE,@object
	.size		_ZN34_INTERNAL_dc6c78a2_4_k_cu_4fde8f804cuda3std3__47nulloptE,(_ZN34_INTERNAL_dc6c78a2_4_k_cu_4fde8f804cuda3std6ranges3__45__cpo8distanceE - _ZN34_INTERNAL_dc6c78a2_4_k_cu_4fde8f804cuda3std3__47nulloptE)
_ZN34_INTERNAL_dc6c78a2_4_k_cu_4fde8f804cuda3std3__47nulloptE:
	.zero		1
	.type		_ZN34_INTERNAL_dc6c78a2_4_k_cu_4fde8f804cuda3std6ranges3__45__cpo8distanceE,@object
	.size		_ZN34_INTERNAL_dc6c78a2_4_k_cu_4fde8f804cuda3std6ranges3__45__cpo8distanceE,(_ZN34_INTERNAL_dc6c78a2_4_k_cu_4fde8f806thrust24THRUST_300001_SM_1000_NS12placeholders2_6E - _ZN34_INTERNAL_dc6c78a2_4_k_cu_4fde8f804cuda3std6ranges3__45__cpo8distanceE)
_ZN34_INTERNAL_dc6c78a2_4_k_cu_4fde8f804cuda3std6ranges3__45__cpo8distanceE:
	.zero		1
	.type		_ZN34_INTERNAL_dc6c78a2_4_k_cu_4fde8f806thrust24THRUST_300001_SM_1000_NS12placeholders2_6E,@object
	.size		_ZN34_INTERNAL_dc6c78a2_4_k_cu_4fde8f806thrust24THRUST_300001_SM_1000_NS12placeholders2_6E,(_ZN34_INTERNAL_dc6c78a2_4_k_cu_4fde8f804cuda3std3__45__cpo4cendE - _ZN34_INTERNAL_dc6c78a2_4_k_cu_4fde8f806thrust24THRUST_300001_SM_1000_NS12placeholders2_6E)
_ZN34_INTERNAL_dc6c78a2_4_k_cu_4fde8f806thrust24THRUST_300001_SM_1000_NS12placeholders2_6E:
	.zero		1
	.type		_ZN34_INTERNAL_dc6c78a2_4_k_cu_4fde8f804cuda3std3__45__cpo4cendE,@object
	.size		_ZN34_INTERNAL_dc6c78a2_4_k_cu_4fde8f804cuda3std3__45__cpo4cendE,(_ZN34_INTERNAL_dc6c78a2_4_k_cu_4fde8f804cuda3std6ranges3__45__cpo4cendE - _ZN34_INTERNAL_dc6c78a2_4_k_cu_4fde8f804cuda3std3__45__cpo4cendE)
_ZN34_INTERNAL_dc6c78a2_4_k_cu_4fde8f804cuda3std3__45__cpo4cendE:
	.zero		1
	.type		_ZN34_INTERNAL_dc6c78a2_4_k_cu_4fde8f804cuda3std6ranges3__45__cpo4cendE,@object
	.size		_ZN34_INTERNAL_dc6c78a2_4_k_cu_4fde8f804cuda3std6ranges3__45__cpo4cendE,(_ZN34_INTERNAL_dc6c78a2_4_k_cu_4fde8f804cuda3std3__420unreachable_sentinelE - _ZN34_INTERNAL_dc6c78a2_4_k_cu_4fde8f804cuda3std6ranges3__45__cpo4cendE)
_ZN34_INTERNAL_dc6c78a2_4_k_cu_4fde8f804cuda3std6ranges3__45__cpo4cendE:
	.zero		1
	.type		_ZN34_INTERNAL_dc6c78a2_4_k_cu_4fde8f804cuda3std3__420unreachable_sentinelE,@object
	.size		_ZN34_INTERNAL_dc6c78a2_4_k_cu_4fde8f804cuda3std3__420unreachable_sentinelE,(_ZN34_INTERNAL_dc6c78a2_4_k_cu_4fde8f804cuda3std6ranges3__45__cpo5ssizeE - _ZN34_INTERNAL_dc6c78a2_4_k_cu_4fde8f804cuda3std3__420unreachable_sentinelE)
_ZN34_INTERNAL_dc6c78a2_4_k_cu_4fde8f804cuda3std3__420unreachable_sentinelE:
	.zero		1
	.type		_ZN34_INTERNAL_dc6c78a2_4_k_cu_4fde8f804cuda3std6ranges3__45__cpo5ssizeE,@object
	.size		_ZN34_INTERNAL_dc6c78a2_4_k_cu_4fde8f804cuda3std6ranges3__45__cpo5ssizeE,(_ZN34_INTERNAL_dc6c78a2_4_k_cu_4fde8f806thrust24THRUST_300001_SM_1000_NS12placeholders3_10E - _ZN34_INTERNAL_dc6c78a2_4_k_cu_4fde8f804cuda3std6ranges3__45__cpo5ssizeE)
_ZN34_INTERNAL_dc6c78a2_4_k_cu_4fde8f804cuda3std6ranges3__45__cpo5ssizeE:
	.zero		1
	.type		_ZN34_INTERNAL_dc6c78a2_4_k_cu_4fde8f806thrust24THRUST_300001_SM_1000_NS12placeholders3_10E,@object
	.size		_ZN34_INTERNAL_dc6c78a2_4_k_cu_4fde8f806thrust24THRUST_300001_SM_1000_NS12placeholders3_10E,(_ZN34_INTERNAL_dc6c78a2_4_k_cu_4fde8f804cuda3std3__45__cpo5crendE - _ZN34_INTERNAL_dc6c78a2_4_k_cu_4fde8f806thrust24THRUST_300001_SM_1000_NS12placeholders3_10E)
_ZN34_INTERNAL_dc6c78a2_4_k_cu_4fde8f806thrust24THRUST_300001_SM_1000_NS12placeholders3_10E:
	.zero		1
	.type		_ZN34_INTERNAL_dc6c78a2_4_k_cu_4fde8f804cuda3std3__45__cpo5crendE,@object
	.size		_ZN34_INTERNAL_dc6c78a2_4_k_cu_4fde8f804cuda3std3__45__cpo5crendE,(_ZN34_INTERNAL_dc6c78a2_4_k_cu_4fde8f804cuda3std6ranges3__45__cpo4prevE - _ZN34_INTERNAL_dc6c78a2_4_k_cu_4fde8f804cuda3std3__45__cpo5crendE)
_ZN34_INTERNAL_dc6c78a2_4_k_cu_4fde8f804cuda3std3__45__cpo5crendE:
	.zero		1
	.type		_ZN34_INTERNAL_dc6c78a2_4_k_cu_4fde8f804cuda3std6ranges3__45__cpo4prevE,@object
	.size		_ZN34_INTERNAL_dc6c78a2_4_k_cu_4fde8f804cuda3std6ranges3__45__cpo4prevE,(_ZN34_INTERNAL_dc6c78a2_4_k_cu_4fde8f804cuda3std6ranges3__45__cpo9iter_moveE - _ZN34_INTERNAL_dc6c78a2_4_k_cu_4fde8f804cuda3std6ranges3__45__cpo4prevE)
_ZN34_INTERNAL_dc6c78a2_4_k_cu_4fde8f804cuda3std6ranges3__45__cpo4prevE:
	.zero		1
	.type		_ZN34_INTERNAL_dc6c78a2_4_k_cu_4fde8f804cuda3std6ranges3__45__cpo9iter_moveE,@object
	.size		_ZN34_INTERNAL_dc6c78a2_4_k_cu_4fde8f804cuda3std6ranges3__45__cpo9iter_moveE,(_ZN34_INTERNAL_dc6c78a2_4_k_cu_4fde8f806thrust24THRUST_300001_SM_1000_NS12placeholders2_2E - _ZN34_INTERNAL_dc6c78a2_4_k_cu_4fde8f804cuda3std6ranges3__45__cpo9iter_moveE)
_ZN34_INTERNAL_dc6c78a2_4_k_cu_4fde8f804cuda3std6ranges3__45__cpo9iter_moveE:
	.zero		1
	.type		_ZN34_INTERNAL_dc6c78a2_4_k_cu_4fde8f806thrust24THRUST_300001_SM_1000_NS12placeholders2_2E,@object
	.size		_ZN34_INTERNAL_dc6c78a2_4_k_cu_4fde8f806thrust24THRUST_300001_SM_1000_NS12placeholders2_2E,(_ZN34_INTERNAL_dc6c78a2_4_k_cu_4fde8f806thrust24THRUST_300001_SM_1000_NS12placeholders2_4E - _ZN34_INTERNAL_dc6c78a2_4_k_cu_4fde8f806thrust24THRUST_300001_SM_1000_NS12placeholders2_2E)
_ZN34_INTERNAL_dc6c78a2_4_k_cu_4fde8f806thrust24THRUST_300001_SM_1000_NS12placeholders2_2E:
	.zero		1
	.type		_ZN34_INTERNAL_dc6c78a2_4_k_cu_4fde8f806thrust24THRUST_300001_SM_1000_NS12placeholders2_4E,@object
	.size		_ZN34_INTERNAL_dc6c78a2_4_k_cu_4fde8f806thrust24THRUST_300001_SM_1000_NS12placeholders2_4E,(_ZN34_INTERNAL_dc6c78a2_4_k_cu_4fde8f804cuda3std3__45__cpo3endE - _ZN34_INTERNAL_dc6c78a2_4_k_cu_4fde8f806thrust24THRUST_300001_SM_1000_NS12placeholders2_4E)
_ZN34_INTERNAL_dc6c78a2_4_k_cu_4fde8f806thrust24THRUST_300001_SM_1000_NS12placeholders2_4E:
	.zero		1
	.type		_ZN34_INTERNAL_dc6c78a2_4_k_cu_4fde8f804cuda3std3__45__cpo3endE,@object
	.size		_ZN34_INTERNAL_dc6c78a2_4_k_cu_4fde8f804cuda3std3__45__cpo3endE,(_ZN34_INTERNAL_dc6c78a2_4_k_cu_4fde8f804cuda3std6ranges3__45__cpo3endE - _ZN34_INTERNAL_dc6c78a2_4_k_cu_4fde8f804cuda3std3__45__cpo3endE)
_ZN34_INTERNAL_dc6c78a2_4_k_cu_4fde8f804cuda3std3__45__cpo3endE:
	.zero		1
	.type		_ZN34_INTERNAL_dc6c78a2_4_k_cu_4fde8f804cuda3std6ranges3__45__cpo3endE,@object
	.size		_ZN34_INTERNAL_dc6c78a2_4_k_cu_4fde8f804cuda3std6ranges3__45__cpo3endE,(_ZN34_INTERNAL_dc6c78a2_4_k_cu_4fde8f804cuda3std3__419piecewise_constructE - _ZN34_INTERNAL_dc6c78a2_4_k_cu_4fde8f804cuda3std6ranges3__45__cpo3endE)
_ZN34_INTERNAL_dc6c78a2_4_k_cu_4fde8f804cuda3std6ranges3__45__cpo3endE:
	.zero		1
	.type		_ZN34_INTERNAL_dc6c78a2_4_k_cu_4fde8f804cuda3std3__419piecewise_constructE,@object
	.size		_ZN34_INTERNAL_dc6c78a2_4_k_cu_4fde8f804cuda3std3__419piecewise_constructE,(_ZN34_INTERNAL_dc6c78a2_4_k_cu_4fde8f804cuda3std6ranges3__45__cpo5cdataE - _ZN34_INTERNAL_dc6c78a2_4_k_cu_4fde8f804cuda3std3__419piecewise_constructE)
_ZN34_INTERNAL_dc6c78a2_4_k_cu_4fde8f804cuda3std3__419piecewise_constructE:
	.zero		1
	.type		_ZN34_INTERNAL_dc6c78a2_4_k_cu_4fde8f804cuda3std6ranges3__45__cpo5cdataE,@object
	.size		_ZN34_INTERNAL_dc6c78a2_4_k_cu_4fde8f804cuda3std6ranges3__45__cpo5cdataE,(_ZN34_INTERNAL_dc6c78a2_4_k_cu_4fde8f806thrust24THRUST_300001_SM_1000_NS12placeholders2_8E - _ZN34_INTERNAL_dc6c78a2_4_k_cu_4fde8f804cuda3std6ranges3__45__cpo5cdataE)
_ZN34_INTERNAL_dc6c78a2_4_k_cu_4fde8f804cuda3std6ranges3__45__cpo5cdataE:
	.zero		1
	.type		_ZN34_INTERNAL_dc6c78a2_4_k_cu_4fde8f806thrust24THRUST_300001_SM_1000_NS12placeholders2_8E,@object
	.size		_ZN34_INTERNAL_dc6c78a2_4_k_cu_4fde8f806thrust24THRUST_300001_SM_1000_NS12placeholders2_8E,(_ZN34_INTERNAL_dc6c78a2_4_k_cu_4fde8f804cuda3std3__45__cpo4rendE - _ZN34_INTERNAL_dc6c78a2_4_k_cu_4fde8f806thrust24THRUST_300001_SM_1000_NS12placeholders2_8E)
_ZN34_INTERNAL_dc6c78a2_4_k_cu_4fde8f806thrust24THRUST_300001_SM_1000_NS12placeholders2_8E:
	.zero		1
	.type		_ZN34_INTERNAL_dc6c78a2_4_k_cu_4fde8f804cuda3std3__45__cpo4rendE,@object
	.size		_ZN34_INTERNAL_dc6c78a2_4_k_cu_4fde8f804cuda3std3__45__cpo4rendE,(_ZN34_INTERNAL_dc6c78a2_4_k_cu_4fde8f804cuda3std6ranges3__45__cpo9iter_swapE - _ZN34_INTERNAL_dc6c78a2_4_k_cu_4fde8f804cuda3std3__45__cpo4rendE)
_ZN34_INTERNAL_dc6c78a2_4_k_cu_4fde8f804cuda3std3__45__cpo4rendE:
	.zero		1
	.type		_ZN34_INTERNAL_dc6c78a2_4_k_cu_4fde8f804cuda3std6ranges3__45__cpo9iter_swapE,@object
	.size		_ZN34_INTERNAL_dc6c78a2_4_k_cu_4fde8f804cuda3std6ranges3__45__cpo9iter_swapE,(_ZN34_INTERNAL_dc6c78a2_4_k_cu_4fde8f804cuda3std3__48unexpectE - _ZN34_INTERNAL_dc6c78a2_4_k_cu_4fde8f804cuda3std6ranges3__45__cpo9iter_swapE)
_ZN34_INTERNAL_dc6c78a2_4_k_cu_4fde8f804cuda3std6ranges3__45__cpo9iter_swapE:
	.zero		1
	.type		_ZN34_INTERNAL_dc6c78a2_4_k_cu_4fde8f804cuda3std3__48unexpectE,@object
	.size		_ZN34_INTERNAL_dc6c78a2_4_k_cu_4fde8f804cuda3std3__48unexpectE,(_ZN34_INTERNAL_dc6c78a2_4_k_cu_4fde8f806thrust24THRUST_300001_SM_1000_NS6system6detail10sequential3seqE - _ZN34_INTERNAL_dc6c78a2_4_k_cu_4fde8f804cuda3std3__48unexpectE)
_ZN34_INTERNAL_dc6c78a2_4_k_cu_4fde8f804cuda3std3__48unexpectE:
	.zero		1
	.type		_ZN34_INTERNAL_dc6c78a2_4_k_cu_4fde8f806thrust24THRUST_300001_SM_1000_NS6system6detail10sequential3seqE,@object
	.size		_ZN34_INTERNAL_dc6c78a2_4_k_cu_4fde8f806thrust24THRUST_300001_SM_1000_NS6system6detail10sequential3seqE,(.L_32 - _ZN34_INTERNAL_dc6c78a2_4_k_cu_4fde8f806thrust24THRUST_300001_SM_1000_NS6system6detail10sequential3seqE)
_ZN34_INTERNAL_dc6c78a2_4_k_cu_4fde8f806thrust24THRUST_300001_SM_1000_NS6system6detail10sequential3seqE:
	.zero		1
.L_32:


//--------------------- .nv.constant0._ZN3cub18CUB_300001_SM_10006detail11EmptyKernelIvEEvv --------------------------
	.section	.nv.constant0._ZN3cub18CUB_300001_SM_10006detail11EmptyKernelIvEEvv,"a",@progbits
	.sectionflags	@""
	.align	4
.nv.constant0._ZN3cub18CUB_300001_SM_10006detail11EmptyKernelIvEEvv:
	.zero		896


//--------------------- .nv.constant0._Z9featurizePKfS0_S0_PKiS2_S2_iS2_PfS3_S3_S3_ --------------------------
	.section	.nv.constant0._Z9featurizePKfS0_S0_PKiS2_S2_iS2_PfS3_S3_S3_,"a",@progbits
	.sectionflags	@""
	.align	4
.nv.constant0._Z9featurizePKfS0_S0_PKiS2_S2_iS2_PfS3_S3_S3_:
	.zero		992


//--------------------- .nv.constant0._Z7scatterPKiS0_Pim --------------------------
	.section	.nv.constant0._Z7scatterPKiS0_Pim,"a",@progbits
	.sectionflags	@""
	.align	4
.nv.constant0._Z7scatterPKiS0_Pim:
	.zero		928


//--------------------- .nv.constant0._Z7inversePKiPim --------------------------
	.section	.nv.constant0._Z7inversePKiPim,"a",@progbits
	.sectionflags	@""
	.align	4
.nv.constant0._Z7inversePKiPim:
	.zero		920


//--------------------- SYMBOLS --------------------------

	.type		.nv.reservedSmem.offset0,@object
	.size		.nv.reservedSmem.offset0,0x4
